// auto-generated by cutlass_sweep.gemm — config: {"arch": "sm_90", "cluster_m": 1, "cluster_n": 1, "dtype": "bf16", "dtype_b": "bf16", "layout": "tn", "stages": 0, "tile_k": 32, "tile_m": 256, "tile_n": 256}
#include "cutlass/cutlass.h"
#include "cutlass/gemm/collective/collective_builder.hpp"
#include "cutlass/gemm/device/gemm_universal_adapter.h"
#include "cutlass/gemm/kernel/gemm_universal.hpp"
#include "cutlass/epilogue/collective/collective_builder.hpp"

using ElemA = cutlass::bfloat16_t;
using ElemB = cutlass::bfloat16_t;
using ElemCD = cutlass::bfloat16_t;
using Acc  = float;
using TileShape    = cute::Shape<cute::_256, cute::_256, cute::_32>;
using ClusterShape = cute::Shape<cute::_1, cute::_1, cute::_1>;

using CollectiveEpilogue = typename cutlass::epilogue::collective::CollectiveBuilder<
    cutlass::arch::Sm90, cutlass::arch::OpClassTensorOp,
    TileShape, ClusterShape,
    cutlass::epilogue::collective::EpilogueTileAuto,
    Acc, Acc,
    ElemCD, cutlass::layout::RowMajor, 128 / cutlass::sizeof_bits<ElemCD>::value,
    ElemCD, cutlass::layout::RowMajor, 128 / cutlass::sizeof_bits<ElemCD>::value,
    cutlass::epilogue::collective::EpilogueScheduleAuto
  >::CollectiveOp;

using CollectiveMainloop = typename cutlass::gemm::collective::CollectiveBuilder<
    cutlass::arch::Sm90, cutlass::arch::OpClassTensorOp,
    ElemA, cutlass::layout::ColumnMajor, 128 / cutlass::sizeof_bits<ElemA>::value,
    ElemB, cutlass::layout::RowMajor, 128 / cutlass::sizeof_bits<ElemB>::value,
    Acc,
    TileShape, ClusterShape,
    cutlass::gemm::collective::StageCountAutoCarveout<static_cast<int>(sizeof(typename CollectiveEpilogue::SharedStorage))>,
    cutlass::gemm::collective::KernelScheduleAuto
  >::CollectiveOp;

using GemmKernel = cutlass::gemm::kernel::GemmUniversal<
    cute::Shape<int,int,int,int>,
    CollectiveMainloop,
    CollectiveEpilogue
>;
using Gemm = cutlass::gemm::device::GemmUniversalAdapter<GemmKernel>;

// Force the device kernel symbol into the cubin without needing a host main.
auto* _anchor = &cutlass::device_kernel<GemmKernel>;


// ===== COMPILED SASS (sm_90a) =====

	.target	sm_90a

	.elftype	@"ET_EXEC"


//--------------------- .note.nv.tkinfo           --------------------------
	.section	.note.nv.tkinfo,"",@"SHT_NOTE"
	.sectionflags	@"SHF_NOTE_NV_TKINFO"
	.tkinfo
        /*0018*/ 	.word	0x00000002
        /*0030*/ 	.string	""
        /*0030*/ 	.string	"ptxas"
        /*0030*/ 	.string	"Cuda compilation tools, release 13.0, V13.0.88"
        /*0030*/ 	.string	"Build cuda_13.0.r13.0/compiler.36424714_0"
        /*0030*/ 	.string	"-arch sm_90a -m 64 "



//--------------------- .note.nv.cuinfo           --------------------------
	.section	.note.nv.cuinfo,"",@"SHT_NOTE"
	.sectionflags	@"SHF_NOTE_NV_CUINFO"
        /*0018*/ 	.short	0x0002
        /*001a*/ 	.short	0x005a
        /*001c*/ 	.short	0x0082
	.zero		2


//--------------------- .nv.info                  --------------------------
	.section	.nv.info,"",@"SHT_CUDA_INFO"
	.align	4


	//----- nvinfo : EIATTR_REGCOUNT
	.align		4
        /*0000*/ 	.byte	0x04, 0x2f
        /*0002*/ 	.short	(.L_15 - .L_14)
	.align		4
.L_14:
        /*0004*/ 	.word	index@(_ZN7cutlass13device_kernelINS_4gemm6kernel13GemmUniversalIN4cute5tupleIJiiiiEEENS1_10collective13CollectiveMmaINS1_34MainloopSm90TmaGmmaWarpSpecializedILi7ENS5_IJNS4_1CILi1EEESB_SB_EEENS1_35KernelTmaWarpSpecializedCooperativeEEENS5_IJNSA_ILi256EEESF_NSA_ILi32EEEEEENS_10bfloat16_tENS5_IJSB_llEEESI_SJ_NS4_8TiledMMAINS4_8MMA_AtomIJNS4_4SM904GMMA28MMA_64x256x16_F32BF16BF16_SSILNSN_5MajorE1ELSP_1ELNSN_7ScaleInE1ELSQ_1EEEEEENS4_6LayoutINS5_IJNSA_ILi2EEESB_SB_EEENS5_IJSB_NSA_ILi0EEESW_EEEEENS5_IJNS4_10UnderscoreESZ_SZ_EEEEENS4_13SM90_TMA_LOADENS4_14ComposedLayoutINS4_7SwizzleILi3ELi4ELi3EEENS4_18smem_ptr_flag_bitsILi16EEENST_INS5_IJNSA_ILi64EEENSA_ILi8EEEEEENS5_IJSB_S18_EEEEEEEvNS4_8identityES12_S1D_vS1E_EENS_8epilogue10collective6detail29Sm90TmaWarpSpecializedAdapterINS1H_15DefaultEpilogueISI_NS5_IJlSB_lEEES1L_NS1G_6thread17LinearCombinationISI_Li1EffLNS1M_9ScaleType4KindE0ELNS_15FloatRoundStyleE2ESI_EENS1_15EpilogueDefaultEEEEEvvEEEEvNT_6ParamsE)
        /*0008*/ 	.word	0x000000a8


	//----- nvinfo : EIATTR_FRAME_SIZE
	.align		4
.L_15:
        /*000c*/ 	.byte	0x04, 0x11
        /*000e*/ 	.short	(.L_17 - .L_16)
	.align		4
.L_16:
        /*0010*/ 	.word	index@(_ZN7cutlass13device_kernelINS_4gemm6kernel13GemmUniversalIN4cute5tupleIJiiiiEEENS1_10collective13CollectiveMmaINS1_34MainloopSm90TmaGmmaWarpSpecializedILi7ENS5_IJNS4_1CILi1EEESB_SB_EEENS1_35KernelTmaWarpSpecializedCooperativeEEENS5_IJNSA_ILi256EEESF_NSA_ILi32EEEEEENS_10bfloat16_tENS5_IJSB_llEEESI_SJ_NS4_8TiledMMAINS4_8MMA_AtomIJNS4_4SM904GMMA28MMA_64x256x16_F32BF16BF16_SSILNSN_5MajorE1ELSP_1ELNSN_7ScaleInE1ELSQ_1EEEEEENS4_6LayoutINS5_IJNSA_ILi2EEESB_SB_EEENS5_IJSB_NSA_ILi0EEESW_EEEEENS5_IJNS4_10UnderscoreESZ_SZ_EEEEENS4_13SM90_TMA_LOADENS4_14ComposedLayoutINS4_7SwizzleILi3ELi4ELi3EEENS4_18smem_ptr_flag_bitsILi16EEENST_INS5_IJNSA_ILi64EEENSA_ILi8EEEEEENS5_IJSB_S18_EEEEEEEvNS4_8identityES12_S1D_vS1E_EENS_8epilogue10collective6detail29Sm90TmaWarpSpecializedAdapterINS1H_15DefaultEpilogueISI_NS5_IJlSB_lEEES1L_NS1G_6thread17LinearCombinationISI_Li1EffLNS1M_9ScaleType4KindE0ELNS_15FloatRoundStyleE2ESI_EENS1_15EpilogueDefaultEEEEEvvEEEEvNT_6ParamsE)
        /*0014*/ 	.word	0x000004c0


	//----- nvinfo : EIATTR_MIN_STACK_SIZE
	.align		4
.L_17:
        /*0018*/ 	.byte	0x04, 0x12
        /*001a*/ 	.short	(.L_19 - .L_18)
	.align		4
.L_18:
        /*001c*/ 	.word	index@(_ZN7cutlass13device_kernelINS_4gemm6kernel13GemmUniversalIN4cute5tupleIJiiiiEEENS1_10collective13CollectiveMmaINS1_34MainloopSm90TmaGmmaWarpSpecializedILi7ENS5_IJNS4_1CILi1EEESB_SB_EEENS1_35KernelTmaWarpSpecializedCooperativeEEENS5_IJNSA_ILi256EEESF_NSA_ILi32EEEEEENS_10bfloat16_tENS5_IJSB_llEEESI_SJ_NS4_8TiledMMAINS4_8MMA_AtomIJNS4_4SM904GMMA28MMA_64x256x16_F32BF16BF16_SSILNSN_5MajorE1ELSP_1ELNSN_7ScaleInE1ELSQ_1EEEEEENS4_6LayoutINS5_IJNSA_ILi2EEESB_SB_EEENS5_IJSB_NSA_ILi0EEESW_EEEEENS5_IJNS4_10UnderscoreESZ_SZ_EEEEENS4_13SM90_TMA_LOADENS4_14ComposedLayoutINS4_7SwizzleILi3ELi4ELi3EEENS4_18smem_ptr_flag_bitsILi16EEENST_INS5_IJNSA_ILi64EEENSA_ILi8EEEEEENS5_IJSB_S18_EEEEEEEvNS4_8identityES12_S1D_vS1E_EENS_8epilogue10collective6detail29Sm90TmaWarpSpecializedAdapterINS1H_15DefaultEpilogueISI_NS5_IJlSB_lEEES1L_NS1G_6thread17LinearCombinationISI_Li1EffLNS1M_9ScaleType4KindE0ELNS_15FloatRoundStyleE2ESI_EENS1_15EpilogueDefaultEEEEEvvEEEEvNT_6ParamsE)
        /*0020*/ 	.word	0x000004c0
.L_19:


//--------------------- .nv.compat                --------------------------
	.section	.nv.compat,"",@"SHT_CUDA_COMPAT_INFO"
	.align	4
        /*0000*/ 	.byte	0x02, 0x09, 0x01, 0x00, 0x02, 0x02, 0x04, 0x00, 0x02, 0x05, 0x05, 0x00, 0x03, 0x07, 0x01, 0x01
        /*0010*/ 	.byte	0x02, 0x03, 0x01, 0x00, 0x02, 0x06, 0x01, 0x00, 0x04, 0x0b, 0x08, 0x00, 0x00, 0x00, 0x00, 0x00
        /*0020*/ 	.byte	0x00, 0x00, 0x00, 0x00


//--------------------- .nv.info._ZN7cutlass13device_kernelINS_4gemm6kernel13GemmUniversalIN4cute5tupleIJiiiiEEENS1_10collective13CollectiveMmaINS1_34MainloopSm90TmaGmmaWarpSpecializedILi7ENS5_IJNS4_1CILi1EEESB_SB_EEENS1_35KernelTmaWarpSpecializedCooperativeEEENS5_IJNSA_ILi256EEESF_NSA_ILi32EEEEEENS_10bfloat16_tENS5_IJSB_llEEESI_SJ_NS4_8TiledMMAINS4_8MMA_AtomIJNS4_4SM904GMMA28MMA_64x256x16_F32BF16BF16_SSILNSN_5MajorE1ELSP_1ELNSN_7ScaleInE1ELSQ_1EEEEEENS4_6LayoutINS5_IJNSA_ILi2EEESB_SB_EEENS5_IJSB_NSA_ILi0EEESW_EEEEENS5_IJNS4_10UnderscoreESZ_SZ_EEEEENS4_13SM90_TMA_LOADENS4_14ComposedLayoutINS4_7SwizzleILi3ELi4ELi3EEENS4_18smem_ptr_flag_bitsILi16EEENST_INS5_IJNSA_ILi64EEENSA_ILi8EEEEEENS5_IJSB_S18_EEEEEEEvNS4_8identityES12_S1D_vS1E_EENS_8epilogue10collective6detail29Sm90TmaWarpSpecializedAdapterINS1H_15DefaultEpilogueISI_NS5_IJlSB_lEEES1L_NS1G_6thread17LinearCombinationISI_Li1EffLNS1M_9ScaleType4KindE0ELNS_15FloatRoundStyleE2ESI_EENS1_15EpilogueDefaultEEEEEvvEEEEvNT_6ParamsE --------------------------
	.section	.nv.info._ZN7cutlass13device_kernelINS_4gemm6kernel13GemmUniversalIN4cute5tupleIJiiiiEEENS1_10collective13CollectiveMmaINS1_34MainloopSm90TmaGmmaWarpSpecializedILi7ENS5_IJNS4_1CILi1EEESB_SB_EEENS1_35KernelTmaWarpSpecializedCooperativeEEENS5_IJNSA_ILi256EEESF_NSA_ILi32EEEEEENS_10bfloat16_tENS5_IJSB_llEEESI_SJ_NS4_8TiledMMAINS4_8MMA_AtomIJNS4_4SM904GMMA28MMA_64x256x16_F32BF16BF16_SSILNSN_5MajorE1ELSP_1ELNSN_7ScaleInE1ELSQ_1EEEEEENS4_6LayoutINS5_IJNSA_ILi2EEESB_SB_EEENS5_IJSB_NSA_ILi0EEESW_EEEEENS5_IJNS4_10UnderscoreESZ_SZ_EEEEENS4_13SM90_TMA_LOADENS4_14ComposedLayoutINS4_7SwizzleILi3ELi4ELi3EEENS4_18smem_ptr_flag_bitsILi16EEENST_INS5_IJNSA_ILi64EEENSA_ILi8EEEEEENS5_IJSB_S18_EEEEEEEvNS4_8identityES12_S1D_vS1E_EENS_8epilogue10collective6detail29Sm90TmaWarpSpecializedAdapterINS1H_15DefaultEpilogueISI_NS5_IJlSB_lEEES1L_NS1G_6thread17LinearCombinationISI_Li1EffLNS1M_9ScaleType4KindE0ELNS_15FloatRoundStyleE2ESI_EENS1_15EpilogueDefaultEEEEEvvEEEEvNT_6ParamsE,"",@"SHT_CUDA_INFO"
	.sectionflags	@""
	.align	4


	//----- nvinfo : EIATTR_CUDA_API_VERSION
	.align		4
        /*0000*/ 	.byte	0x04, 0x37
        /*0002*/ 	.short	(.L_21 - .L_20)
.L_20:
        /*0004*/ 	.word	0x00000082


	//----- nvinfo : EIATTR_KPARAM_INFO
	.align		4
.L_21:
        /*0008*/ 	.byte	0x04, 0x17
        /*000a*/ 	.short	(.L_23 - .L_22)
.L_22:
        /*000c*/ 	.word	0x00000000
        /*0010*/ 	.short	0x0000
        /*0012*/ 	.short	0x0070
        /*0014*/ 	.byte	0x00, 0xf0, 0x01, 0x10


	//----- nvinfo : EIATTR_SPARSE_MMA_MASK
	.align		4
.L_23:
        /*0018*/ 	.byte	0x03, 0x50
        /*001a*/ 	.short	0x0000


	//----- nvinfo : EIATTR_MAXREG_COUNT
	.align		4
        /*001c*/ 	.byte	0x03, 0x1b
        /*001e*/ 	.short	0x00a8


	//----- nvinfo : EIATTR_NUM_BARRIERS
	.align		4
        /*0020*/ 	.byte	0x02, 0x4c
        /*0022*/ 	.byte	0x01
	.zero		1


	//----- nvinfo : EIATTR_EXTERNS
	.align		4
        /*0024*/ 	.byte	0x04, 0x0f
        /*0026*/ 	.short	(.L_25 - .L_24)


	//   ....[0]....
	.align		4
.L_24:
        /*0028*/ 	.word	index@(__assertfail)


	//----- nvinfo : EIATTR_ANNOTATIONS
	.align		4
.L_25:
        /*002c*/ 	.byte	0x04, 0x55
        /*002e*/ 	.short	(.L_27 - .L_26)


	//   ....[0]....
.L_26:
        /*0030*/ 	.word	0x00000001
        /*0034*/ 	.byte	0xf0, 0x06, 0x00, 0x00, 0x01, 0x00, 0x00, 0x00, 0x10, 0x07, 0x00, 0x00, 0x01, 0x00, 0x00, 0x00
        /* <DEDUP_REMOVED lines=377> */
        /*17d4*/ 	.byte	0x10, 0x70, 0x01, 0x00


	//----- nvinfo : EIATTR_MERCURY_ISA_VERSION
	.align		4
.L_27:
        /*17d8*/ 	.byte	0x03, 0x5f
        /*17da*/ 	.short	0x0101


	//----- nvinfo : EIATTR_INT_WARP_WIDE_INSTR_OFFSETS
	.align		4
        /*17dc*/ 	.byte	0x04, 0x31
        /*17de*/ 	.short	(.L_29 - .L_28)


	//   ....[0]....
.L_28:
        /*17e0*/ 	.word	0x00000560


	//   ....[1]....
        /*17e4*/ 	.word	0x00000570


	//   ....[2]....
        /*17e8*/ 	.word	0x00000600


	//----- nvinfo : EIATTR_COOP_GROUP_MASK_REGIDS
	.align		4
.L_29:
        /*17ec*/ 	.byte	0x04, 0x29
        /*17ee*/ 	.short	(.L_31 - .L_30)


	//   ....[0]....
.L_30:
        /*17f0*/ 	.word	0xffffffff


	//   ....[1]....
        /*17f4*/ 	.word	0xffffffff


	//   ....[2]....
        /*17f8*/ 	.word	0xffffffff


	//   ....[3]....
        /*17fc*/ 	.word	0xffffffff


	//   ....[4]....
        /*1800*/ 	.word	0xffffffff


	//----- nvinfo : EIATTR_COOP_GROUP_INSTR_OFFSETS
	.align		4
.L_31:
        /*1804*/ 	.byte	0x04, 0x28
        /*1806*/ 	.short	(.L_33 - .L_32)


	//   ....[0]....
.L_32:
        /*1808*/ 	.word	0x00000070


	//   ....[1]....
        /*180c*/ 	.word	0x00000080


	//   ....[2]....
        /*1810*/ 	.word	0x000001a0


	//   ....[3]....
        /*1814*/ 	.word	0x00000410


	//   ....[4]....
        /*1818*/ 	.word	0x000011d0


	//----- nvinfo : EIATTR_REG_RECONFIG
	.align		4
.L_33:
        /*181c*/ 	.byte	0x01, 0x54
	.zero		2


	//----- nvinfo : EIATTR_SYSCALL_OFFSETS
	.align		4
        /*1820*/ 	.byte	0x04, 0x46
        /*1822*/ 	.short	(.L_35 - .L_34)


	//   ....[0]....
.L_34:
        /*1824*/ 	.word	0x00001380


	//----- nvinfo : EIATTR_MBARRIER_INSTR_OFFSETS
	.align		4
.L_35:
        /*1828*/ 	.byte	0x04, 0x39
        /*182a*/ 	.short	(.L_37 - .L_36)


	//   ....[0]....
.L_36:
        /*182c*/ 	.word	0x00000320
        /*1830*/ 	.word	0x000000ff
        /*1834*/ 	.word	0x00000000
        /*1838*/ 	.short	0x0100
        /*183a*/ 	.byte	0x08
	.zero		1


	//   ....[1]....
        /*183c*/ 	.word	0x00000330
        /*1840*/ 	.word	0x000000ff
        /*1844*/ 	.word	0x00000038
        /*1848*/ 	.short	0x0100
        /*184a*/ 	.byte	0x08
	.zero		1


	//   ....[2]....
        /*184c*/ 	.word	0x00000340
        /*1850*/ 	.word	0x000000ff
        /*1854*/ 	.word	0x00000008
        /*1858*/ 	.short	0x0100
        /*185a*/ 	.byte	0x08
	.zero		1


	//   ....[3]....
        /*185c*/ 	.word	0x00000350
        /*1860*/ 	.word	0x000000ff
        /*1864*/ 	.word	0x00000040
        /*1868*/ 	.short	0x0100
        /*186a*/ 	.byte	0x08
	.zero		1


	//   ....[4]....
        /*186c*/ 	.word	0x00000360
        /*1870*/ 	.word	0x000000ff
        /*1874*/ 	.word	0x00000010
        /*1878*/ 	.short	0x0100
        /*187a*/ 	.byte	0x08
	.zero		1


	//   ....[5]....
        /*187c*/ 	.word	0x00000370
        /*1880*/ 	.word	0x000000ff
        /*1884*/ 	.word	0x00000048
        /*1888*/ 	.short	0x0100
        /*188a*/ 	.byte	0x08
	.zero		1


	//   ....[6]....
        /*188c*/ 	.word	0x00000380
        /*1890*/ 	.word	0x000000ff
        /*1894*/ 	.word	0x00000018
        /*1898*/ 	.short	0x0100
        /*189a*/ 	.byte	0x08
	.zero		1


	//   ....[7]....
        /*189c*/ 	.word	0x00000390
        /*18a0*/ 	.word	0x000000ff
        /*18a4*/ 	.word	0x00000050
        /*18a8*/ 	.short	0x0100
        /*18aa*/ 	.byte	0x08
	.zero		1


	//   ....[8]....
        /*18ac*/ 	.word	0x000003a0
        /*18b0*/ 	.word	0x000000ff
        /*18b4*/ 	.word	0x00000020
        /*18b8*/ 	.short	0x0100
        /*18ba*/ 	.byte	0x08
	.zero		1


	//   ....[9]....
        /*18bc*/ 	.word	0x000003b0
        /*18c0*/ 	.word	0x000000ff
        /*18c4*/ 	.word	0x00000058
        /*18c8*/ 	.short	0x0100
        /*18ca*/ 	.byte	0x08
	.zero		1


	//   ....[10]....
        /*18cc*/ 	.word	0x000003c0
        /*18d0*/ 	.word	0x000000ff
        /*18d4*/ 	.word	0x00000028
        /*18d8*/ 	.short	0x0100
        /*18da*/ 	.byte	0x08
	.zero		1


	//   ....[11]....
        /*18dc*/ 	.word	0x000003d0
        /*18e0*/ 	.word	0x000000ff
        /*18e4*/ 	.word	0x00000060
        /*18e8*/ 	.short	0x0100
        /*18ea*/ 	.byte	0x08
	.zero		1


	//   ....[12]....
        /*18ec*/ 	.word	0x000003e0
        /*18f0*/ 	.word	0x000000ff
        /*18f4*/ 	.word	0x00000030
        /*18f8*/ 	.short	0x0100
        /*18fa*/ 	.byte	0x08
	.zero		1


	//   ....[13]....
        /*18fc*/ 	.word	0x000003f0
        /*1900*/ 	.word	0x000000ff
        /*1904*/ 	.word	0x00000068
        /*1908*/ 	.short	0x0100
        /*190a*/ 	.byte	0x08
	.zero		1


	//   ....[14]....
        /*190c*/ 	.word	0x00000680
        /*1910*/ 	.word	0x000000ff
        /*1914*/ 	.word	0x00000080
        /*1918*/ 	.short	0x0100
        /*191a*/ 	.byte	0x10
	.zero		1


	//   ....[15]....
        /*191c*/ 	.word	0x00000720
        /*1920*/ 	.word	0x000000ff
        /*1924*/ 	.word	0x00000088
        /*1928*/ 	.short	0x0100
        /*192a*/ 	.byte	0x10
	.zero		1


	//   ....[16]....
        /*192c*/ 	.word	0x00001420
        /*1930*/ 	.word	0x00000003
        /*1934*/ 	.word	0x00000000
        /*1938*/ 	.short	0x010a
        /*193a*/ 	.byte	0x3f
	.zero		1


	//   ....[17]....
        /*193c*/ 	.word	0x00001460
        /*1940*/ 	.word	0x00000003
        /*1944*/ 	.word	0x00000000
        /*1948*/ 	.short	0x010a
        /*194a*/ 	.byte	0x3f
	.zero		1


	//   ....[18]....
        /*194c*/ 	.word	0x000029f0
        /*1950*/ 	.word	0x000000ff
        /*1954*/ 	.word	0x00000000
        /*1958*/ 	.short	0x010a
        /*195a*/ 	.byte	0x04
	.zero		1


	//   ....[19]....
        /*195c*/ 	.word	0x00002a30
        /*1960*/ 	.word	0x000000ff
        /*1964*/ 	.word	0x00000000
        /*1968*/ 	.short	0x010a
        /*196a*/ 	.byte	0x04
	.zero		1


	//   ....[20]....
        /*196c*/ 	.word	0x00004a70
        /*1970*/ 	.word	0x000000ff
        /*1974*/ 	.word	0x00000000
        /*1978*/ 	.short	0x0101
        /*197a*/ 	.byte	0x04
	.zero		1


	//   ....[21]....
        /*197c*/ 	.word	0x00004ca0
        /*1980*/ 	.word	0x000000ff
        /*1984*/ 	.word	0x00000000
        /*1988*/ 	.short	0x0101
        /*198a*/ 	.byte	0x04
	.zero		1


	//   ....[22]....
        /*198c*/ 	.word	0x000169b0
        /*1990*/ 	.word	0x00000007
        /*1994*/ 	.word	0x00000038
        /*1998*/ 	.short	0x010a
        /*199a*/ 	.byte	0x3f
	.zero		1


	//   ....[23]....
        /*199c*/ 	.word	0x00016f20
        /*19a0*/ 	.word	0x00000003
        /*19a4*/ 	.word	0x00000088
        /*19a8*/ 	.short	0x0101
        /*19aa*/ 	.byte	0x3f
	.zero		1


	//   ....[24]....
        /*19ac*/ 	.word	0x00017710
        /*19b0*/ 	.word	0x00000005
        /*19b4*/ 	.word	0x00000000
        /*19b8*/ 	.short	0x010a
        /*19ba*/ 	.byte	0x3f
	.zero		1


	//   ....[25]....
        /*19bc*/ 	.word	0x000177a0
        /*19c0*/ 	.word	0x00000007
        /*19c4*/ 	.word	0x00000000
        /*19c8*/ 	.short	0x010a
        /*19ca*/ 	.byte	0x3f
	.zero		1


	//   ....[26]....
        /*19cc*/ 	.word	0x00017830
        /*19d0*/ 	.word	0x00000007
        /*19d4*/ 	.word	0x00000000
        /*19d8*/ 	.short	0x010a
        /*19da*/ 	.byte	0x3f
	.zero		1


	//   ....[27]....
        /*19dc*/ 	.word	0x000178c0
        /*19e0*/ 	.word	0x00000007
        /*19e4*/ 	.word	0x00000000
        /*19e8*/ 	.short	0x010a
        /*19ea*/ 	.byte	0x3f
	.zero		1


	//   ....[28]....
        /*19ec*/ 	.word	0x00017950
        /*19f0*/ 	.word	0x00000007
        /*19f4*/ 	.word	0x00000000
        /*19f8*/ 	.short	0x010a
        /*19fa*/ 	.byte	0x3f
	.zero		1


	//   ....[29]....
        /*19fc*/ 	.word	0x000179e0
        /*1a00*/ 	.word	0x00000007
        /*1a04*/ 	.word	0x00000000
        /*1a08*/ 	.short	0x010a
        /*1a0a*/ 	.byte	0x3f
	.zero		1


	//   ....[30]....
        /*1a0c*/ 	.word	0x00017a70
        /*1a10*/ 	.word	0x00000003
        /*1a14*/ 	.word	0x00000000
        /*1a18*/ 	.short	0x010a
        /*1a1a*/ 	.byte	0x3f
	.zero		1


	//   ....[31]....
        /*1a1c*/ 	.word	0x00017ad0
        /*1a20*/ 	.word	0x00000003
        /*1a24*/ 	.word	0x00000000
        /*1a28*/ 	.short	0x010a
        /*1a2a*/ 	.byte	0x3f
	.zero		1


	//   ....[32]....
        /*1a2c*/ 	.word	0x00017b30
        /*1a30*/ 	.word	0x00000005
        /*1a34*/ 	.word	0x00000000
        /*1a38*/ 	.short	0x010a
        /*1a3a*/ 	.byte	0x3f
	.zero		1


	//   ....[33]....
        /*1a3c*/ 	.word	0x00017c00
        /*1a40*/ 	.word	0x00000007
        /*1a44*/ 	.word	0x00000038
        /*1a48*/ 	.short	0x010a
        /*1a4a*/ 	.byte	0x3f
	.zero		1


	//   ....[34]....
        /*1a4c*/ 	.word	0x00017cd0
        /*1a50*/ 	.word	0x00000005
        /*1a54*/ 	.word	0x00000000
        /*1a58*/ 	.short	0x010a
        /*1a5a*/ 	.byte	0x3f
	.zero		1


	//   ....[35]....
        /*1a5c*/ 	.word	0x00017d20
        /*1a60*/ 	.word	0x00000007
        /*1a64*/ 	.word	0x00000000
        /*1a68*/ 	.short	0x010a
        /*1a6a*/ 	.byte	0x3f
	.zero		1


	//   ....[36]....
        /*1a6c*/ 	.word	0x00017d70
        /*1a70*/ 	.word	0x00000007
        /*1a74*/ 	.word	0x00000000
        /*1a78*/ 	.short	0x010a
        /*1a7a*/ 	.byte	0x3f
	.zero		1


	//   ....[37]....
        /*1a7c*/ 	.word	0x00017dc0
        /*1a80*/ 	.word	0x00000007
        /*1a84*/ 	.word	0x00000000
        /*1a88*/ 	.short	0x010a
        /*1a8a*/ 	.byte	0x3f
	.zero		1


	//   ....[38]....
        /*1a8c*/ 	.word	0x00017e10
        /*1a90*/ 	.word	0x00000007
        /*1a94*/ 	.word	0x00000000
        /*1a98*/ 	.short	0x010a
        /*1a9a*/ 	.byte	0x3f
	.zero		1


	//   ....[39]....
        /*1a9c*/ 	.word	0x00017e60
        /*1aa0*/ 	.word	0x00000007
        /*1aa4*/ 	.word	0x00000000
        /*1aa8*/ 	.short	0x010a
        /*1aaa*/ 	.byte	0x3f
	.zero		1


	//----- nvinfo : EIATTR_NUM_MBARRIERS
	.align		4
.L_37:
        /*1aac*/ 	.byte	0x03, 0x38
        /*1aae*/ 	.short	0x0010


	//----- nvinfo : EIATTR_EXIT_INSTR_OFFSETS
	.align		4
        /*1ab0*/ 	.byte	0x04, 0x1c
        /*1ab2*/ 	.short	(.L_39 - .L_38)


	//   ....[0]....
.L_38:
        /*1ab4*/ 	.word	0x00000780


	//   ....[1]....
        /*1ab8*/ 	.word	0x000010f0


	//   ....[2]....
        /*1abc*/ 	.word	0x00015ed0


	//   ....[3]....
        /*1ac0*/ 	.word	0x000165e0


	//   ....[4]....
        /*1ac4*/ 	.word	0x00017ac0


	//----- nvinfo : EIATTR_MAX_THREADS
	.align		4
.L_39:
        /*1ac8*/ 	.byte	0x04, 0x05
        /*1aca*/ 	.short	(.L_41 - .L_40)
.L_40:
        /*1acc*/ 	.word	0x00000180
        /*1ad0*/ 	.word	0x00000001
        /*1ad4*/ 	.word	0x00000001


	//----- nvinfo : EIATTR_CRS_STACK_SIZE
	.align		4
.L_41:
        /*1ad8*/ 	.byte	0x04, 0x1e
        /*1ada*/ 	.short	(.L_43 - .L_42)
.L_42:
        /*1adc*/ 	.word	0x00000000


	//----- nvinfo : EIATTR_CBANK_PARAM_SIZE
	.align		4
.L_43:
        /*1ae0*/ 	.byte	0x03, 0x19
        /*1ae2*/ 	.short	0x0470


	//----- nvinfo : EIATTR_PARAM_CBANK
	.align		4
        /*1ae4*/ 	.byte	0x04, 0x0a
        /*1ae6*/ 	.short	(.L_45 - .L_44)
	.align		4
.L_44:
        /*1ae8*/ 	.word	index@(.nv.constant0._ZN7cutlass13device_kernelINS_4gemm6kernel13GemmUniversalIN4cute5tupleIJiiiiEEENS1_10collective13CollectiveMmaINS1_34MainloopSm90TmaGmmaWarpSpecializedILi7ENS5_IJNS4_1CILi1EEESB_SB_EEENS1_35KernelTmaWarpSpecializedCooperativeEEENS5_IJNSA_ILi256EEESF_NSA_ILi32EEEEEENS_10bfloat16_tENS5_IJSB_llEEESI_SJ_NS4_8TiledMMAINS4_8MMA_AtomIJNS4_4SM904GMMA28MMA_64x256x16_F32BF16BF16_SSILNSN_5MajorE1ELSP_1ELNSN_7ScaleInE1ELSQ_1EEEEEENS4_6LayoutINS5_IJNSA_ILi2EEESB_SB_EEENS5_IJSB_NSA_ILi0EEESW_EEEEENS5_IJNS4_10UnderscoreESZ_SZ_EEEEENS4_13SM90_TMA_LOADENS4_14ComposedLayoutINS4_7SwizzleILi3ELi4ELi3EEENS4_18smem_ptr_flag_bitsILi16EEENST_INS5_IJNSA_ILi64EEENSA_ILi8EEEEEENS5_IJSB_S18_EEEEEEEvNS4_8identityES12_S1D_vS1E_EENS_8epilogue10collective6detail29Sm90TmaWarpSpecializedAdapterINS1H_15DefaultEpilogueISI_NS5_IJlSB_lEEES1L_NS1G_6thread17LinearCombinationISI_Li1EffLNS1M_9ScaleType4KindE0ELNS_15FloatRoundStyleE2ESI_EENS1_15EpilogueDefaultEEEEEvvEEEEvNT_6ParamsE)
        /*1aec*/ 	.short	0x0210
        /*1aee*/ 	.short	0x0470


	//----- nvinfo : EIATTR_SW_WAR
	.align		4
.L_45:
        /*1af0*/ 	.byte	0x04, 0x36
        /*1af2*/ 	.short	(.L_47 - .L_46)
.L_46:
        /*1af4*/ 	.word	0x00000008
.L_47:


//--------------------- .nv.callgraph             --------------------------
	.section	.nv.callgraph,"",@"SHT_CUDA_CALLGRAPH"
	.align	4
	.sectionentsize	8
	.align		4
        /*0000*/ 	.word	0x00000000
	.align		4
        /*0004*/ 	.word	0xffffffff
	.align		4
        /*0008*/ 	.word	index@(_ZN7cutlass13device_kernelINS_4gemm6kernel13GemmUniversalIN4cute5tupleIJiiiiEEENS1_10collective13CollectiveMmaINS1_34MainloopSm90TmaGmmaWarpSpecializedILi7ENS5_IJNS4_1CILi1EEESB_SB_EEENS1_35KernelTmaWarpSpecializedCooperativeEEENS5_IJNSA_ILi256EEESF_NSA_ILi32EEEEEENS_10bfloat16_tENS5_IJSB_llEEESI_SJ_NS4_8TiledMMAINS4_8MMA_AtomIJNS4_4SM904GMMA28MMA_64x256x16_F32BF16BF16_SSILNSN_5MajorE1ELSP_1ELNSN_7ScaleInE1ELSQ_1EEEEEENS4_6LayoutINS5_IJNSA_ILi2EEESB_SB_EEENS5_IJSB_NSA_ILi0EEESW_EEEEENS5_IJNS4_10UnderscoreESZ_SZ_EEEEENS4_13SM90_TMA_LOADENS4_14ComposedLayoutINS4_7SwizzleILi3ELi4ELi3EEENS4_18smem_ptr_flag_bitsILi16EEENST_INS5_IJNSA_ILi64EEENSA_ILi8EEEEEENS5_IJSB_S18_EEEEEEEvNS4_8identityES12_S1D_vS1E_EENS_8epilogue10collective6detail29Sm90TmaWarpSpecializedAdapterINS1H_15DefaultEpilogueISI_NS5_IJlSB_lEEES1L_NS1G_6thread17LinearCombinationISI_Li1EffLNS1M_9ScaleType4KindE0ELNS_15FloatRoundStyleE2ESI_EENS1_15EpilogueDefaultEEEEEvvEEEEvNT_6ParamsE)
	.align		4
        /*000c*/ 	.word	index@(__assertfail)
	.align		4
        /*0010*/ 	.word	0x00000000
	.align		4
        /*0014*/ 	.word	0xfffffffe
	.align		4
        /*0018*/ 	.word	0x00000000
	.align		4
        /*001c*/ 	.word	0xfffffffd
	.align		4
        /*0020*/ 	.word	0x00000000
	.align		4
        /*0024*/ 	.word	0xfffffffc


//--------------------- .nv.constant4             --------------------------
	.section	.nv.constant4,"a",@progbits
	.align	8
	.align		8
.nv.constant4:
        /*0000*/ 	.dword	__assertfail
	.align		8
        /*0008*/ 	.dword	__unnamed_1
	.align		8
        /*0010*/ 	.dword	_ZN40_INTERNAL_51ace6c2_4_k_cu_5be966a2_188194cuda3std3__45__cpo5beginE
	.align		8
        /*0018*/ 	.dword	_ZN40_INTERNAL_51ace6c2_4_k_cu_5be966a2_188194cuda3std3__45__cpo3endE
	.align		8
        /*0020*/ 	.dword	_ZN40_INTERNAL_51ace6c2_4_k_cu_5be966a2_188194cuda3std3__45__cpo6cbeginE
	.align		8
        /*0028*/ 	.dword	_ZN40_INTERNAL_51ace6c2_4_k_cu_5be966a2_188194cuda3std3__45__cpo4cendE
	.align		8
        /*0030*/ 	.dword	_ZN40_INTERNAL_51ace6c2_4_k_cu_5be966a2_188194cuda3std3__442_GLOBAL__N__51ace6c2_4_k_cu_5be966a2_188196ignoreE
	.align		8
        /*0038*/ 	.dword	_ZN40_INTERNAL_51ace6c2_4_k_cu_5be966a2_188194cuda3std3__419piecewise_constructE
	.align		8
        /*0040*/ 	.dword	_ZN40_INTERNAL_51ace6c2_4_k_cu_5be966a2_188194cuda3std3__48in_placeE
	.align		8
        /*0048*/ 	.dword	_ZN40_INTERNAL_51ace6c2_4_k_cu_5be966a2_188194cuda3std6ranges3__45__cpo4swapE
	.align		8
        /*0050*/ 	.dword	_ZN40_INTERNAL_51ace6c2_4_k_cu_5be966a2_188194cuda3std6ranges3__45__cpo9iter_moveE
	.align		8
        /*0058*/ 	.dword	_ZN40_INTERNAL_51ace6c2_4_k_cu_5be966a2_188194cute7productE
	.align		8
        /*0060*/ 	.dword	_ZN40_INTERNAL_51ace6c2_4_k_cu_5be966a2_188194cute1_E
	.align		8
        /*0068*/ 	.dword	$str$22
	.align		8
        /*0070*/ 	.dword	$str$23


//--------------------- .text._ZN7cutlass13device_kernelINS_4gemm6kernel13GemmUniversalIN4cute5tupleIJiiiiEEENS1_10collective13CollectiveMmaINS1_34MainloopSm90TmaGmmaWarpSpecializedILi7ENS5_IJNS4_1CILi1EEESB_SB_EEENS1_35KernelTmaWarpSpecializedCooperativeEEENS5_IJNSA_ILi256EEESF_NSA_ILi32EEEEEENS_10bfloat16_tENS5_IJSB_llEEESI_SJ_NS4_8TiledMMAINS4_8MMA_AtomIJNS4_4SM904GMMA28MMA_64x256x16_F32BF16BF16_SSILNSN_5MajorE1ELSP_1ELNSN_7ScaleInE1ELSQ_1EEEEEENS4_6LayoutINS5_IJNSA_ILi2EEESB_SB_EEENS5_IJSB_NSA_ILi0EEESW_EEEEENS5_IJNS4_10UnderscoreESZ_SZ_EEEEENS4_13SM90_TMA_LOADENS4_14ComposedLayoutINS4_7SwizzleILi3ELi4ELi3EEENS4_18smem_ptr_flag_bitsILi16EEENST_INS5_IJNSA_ILi64EEENSA_ILi8EEEEEENS5_IJSB_S18_EEEEEEEvNS4_8identityES12_S1D_vS1E_EENS_8epilogue10collective6detail29Sm90TmaWarpSpecializedAdapterINS1H_15DefaultEpilogueISI_NS5_IJlSB_lEEES1L_NS1G_6thread17LinearCombinationISI_Li1EffLNS1M_9ScaleType4KindE0ELNS_15FloatRoundStyleE2ESI_EENS1_15EpilogueDefaultEEEEEvvEEEEvNT_6ParamsE --------------------------
	.section	.text._ZN7cutlass13device_kernelINS_4gemm6kernel13GemmUniversalIN4cute5tupleIJiiiiEEENS1_10collective13CollectiveMmaINS1_34MainloopSm90TmaGmmaWarpSpecializedILi7ENS5_IJNS4_1CILi1EEESB_SB_EEENS1_35KernelTmaWarpSpecializedCooperativeEEENS5_IJNSA_ILi256EEESF_NSA_ILi32EEEEEENS_10bfloat16_tENS5_IJSB_llEEESI_SJ_NS4_8TiledMMAINS4_8MMA_AtomIJNS4_4SM904GMMA28MMA_64x256x16_F32BF16BF16_SSILNSN_5MajorE1ELSP_1ELNSN_7ScaleInE1ELSQ_1EEEEEENS4_6LayoutINS5_IJNSA_ILi2EEESB_SB_EEENS5_IJSB_NSA_ILi0EEESW_EEEEENS5_IJNS4_10UnderscoreESZ_SZ_EEEEENS4_13SM90_TMA_LOADENS4_14ComposedLayoutINS4_7SwizzleILi3ELi4ELi3EEENS4_18smem_ptr_flag_bitsILi16EEENST_INS5_IJNSA_ILi64EEENSA_ILi8EEEEEENS5_IJSB_S18_EEEEEEEvNS4_8identityES12_S1D_vS1E_EENS_8epilogue10collective6detail29Sm90TmaWarpSpecializedAdapterINS1H_15DefaultEpilogueISI_NS5_IJlSB_lEEES1L_NS1G_6thread17LinearCombinationISI_Li1EffLNS1M_9ScaleType4KindE0ELNS_15FloatRoundStyleE2ESI_EENS1_15EpilogueDefaultEEEEEvvEEEEvNT_6ParamsE,"ax",@progbits
	.align	128
.text._ZN7cutlass13device_kernelINS_4gemm6kernel13GemmUniversalIN4cute5tupleIJiiiiEEENS1_10collective13CollectiveMmaINS1_34MainloopSm90TmaGmmaWarpSpecializedILi7ENS5_IJNS4_1CILi1EEESB_SB_EEENS1_35KernelTmaWarpSpecializedCooperativeEEENS5_IJNSA_ILi256EEESF_NSA_ILi32EEEEEENS_10bfloat16_tENS5_IJSB_llEEESI_SJ_NS4_8TiledMMAINS4_8MMA_AtomIJNS4_4SM904GMMA28MMA_64x256x16_F32BF16BF16_SSILNSN_5MajorE1ELSP_1ELNSN_7ScaleInE1ELSQ_1EEEEEENS4_6LayoutINS5_IJNSA_ILi2EEESB_SB_EEENS5_IJSB_NSA_ILi0EEESW_EEEEENS5_IJNS4_10UnderscoreESZ_SZ_EEEEENS4_13SM90_TMA_LOADENS4_14ComposedLayoutINS4_7SwizzleILi3ELi4ELi3EEENS4_18smem_ptr_flag_bitsILi16EEENST_INS5_IJNSA_ILi64EEENSA_ILi8EEEEEENS5_IJSB_S18_EEEEEEEvNS4_8identityES12_S1D_vS1E_EENS_8epilogue10collective6detail29Sm90TmaWarpSpecializedAdapterINS1H_15DefaultEpilogueISI_NS5_IJlSB_lEEES1L_NS1G_6thread17LinearCombinationISI_Li1EffLNS1M_9ScaleType4KindE0ELNS_15FloatRoundStyleE2ESI_EENS1_15EpilogueDefaultEEEEEvvEEEEvNT_6ParamsE:
        .type           _ZN7cutlass13device_kernelINS_4gemm6kernel13GemmUniversalIN4cute5tupleIJiiiiEEENS1_10collective13CollectiveMmaINS1_34MainloopSm90TmaGmmaWarpSpecializedILi7ENS5_IJNS4_1CILi1EEESB_SB_EEENS1_35KernelTmaWarpSpecializedCooperativeEEENS5_IJNSA_ILi256EEESF_NSA_ILi32EEEEEENS_10bfloat16_tENS5_IJSB_llEEESI_SJ_NS4_8TiledMMAINS4_8MMA_AtomIJNS4_4SM904GMMA28MMA_64x256x16_F32BF16BF16_SSILNSN_5MajorE1ELSP_1ELNSN_7ScaleInE1ELSQ_1EEEEEENS4_6LayoutINS5_IJNSA_ILi2EEESB_SB_EEENS5_IJSB_NSA_ILi0EEESW_EEEEENS5_IJNS4_10UnderscoreESZ_SZ_EEEEENS4_13SM90_TMA_LOADENS4_14ComposedLayoutINS4_7SwizzleILi3ELi4ELi3EEENS4_18smem_ptr_flag_bitsILi16EEENST_INS5_IJNSA_ILi64EEENSA_ILi8EEEEEENS5_IJSB_S18_EEEEEEEvNS4_8identityES12_S1D_vS1E_EENS_8epilogue10collective6detail29Sm90TmaWarpSpecializedAdapterINS1H_15DefaultEpilogueISI_NS5_IJlSB_lEEES1L_NS1G_6thread17LinearCombinationISI_Li1EffLNS1M_9ScaleType4KindE0ELNS_15FloatRoundStyleE2ESI_EENS1_15EpilogueDefaultEEEEEvvEEEEvNT_6ParamsE,@function
        .size           _ZN7cutlass13device_kernelINS_4gemm6kernel13GemmUniversalIN4cute5tupleIJiiiiEEENS1_10collective13CollectiveMmaINS1_34MainloopSm90TmaGmmaWarpSpecializedILi7ENS5_IJNS4_1CILi1EEESB_SB_EEENS1_35KernelTmaWarpSpecializedCooperativeEEENS5_IJNSA_ILi256EEESF_NSA_ILi32EEEEEENS_10bfloat16_tENS5_IJSB_llEEESI_SJ_NS4_8TiledMMAINS4_8MMA_AtomIJNS4_4SM904GMMA28MMA_64x256x16_F32BF16BF16_SSILNSN_5MajorE1ELSP_1ELNSN_7ScaleInE1ELSQ_1EEEEEENS4_6LayoutINS5_IJNSA_ILi2EEESB_SB_EEENS5_IJSB_NSA_ILi0EEESW_EEEEENS5_IJNS4_10UnderscoreESZ_SZ_EEEEENS4_13SM90_TMA_LOADENS4_14ComposedLayoutINS4_7SwizzleILi3ELi4ELi3EEENS4_18smem_ptr_flag_bitsILi16EEENST_INS5_IJNSA_ILi64EEENSA_ILi8EEEEEENS5_IJSB_S18_EEEEEEEvNS4_8identityES12_S1D_vS1E_EENS_8epilogue10collective6detail29Sm90TmaWarpSpecializedAdapterINS1H_15DefaultEpilogueISI_NS5_IJlSB_lEEES1L_NS1G_6thread17LinearCombinationISI_Li1EffLNS1M_9ScaleType4KindE0ELNS_15FloatRoundStyleE2ESI_EENS1_15EpilogueDefaultEEEEEvvEEEEvNT_6ParamsE,(.L_x_582 - _ZN7cutlass13device_kernelINS_4gemm6kernel13GemmUniversalIN4cute5tupleIJiiiiEEENS1_10collective13CollectiveMmaINS1_34MainloopSm90TmaGmmaWarpSpecializedILi7ENS5_IJNS4_1CILi1EEESB_SB_EEENS1_35KernelTmaWarpSpecializedCooperativeEEENS5_IJNSA_ILi256EEESF_NSA_ILi32EEEEEENS_10bfloat16_tENS5_IJSB_llEEESI_SJ_NS4_8TiledMMAINS4_8MMA_AtomIJNS4_4SM904GMMA28MMA_64x256x16_F32BF16BF16_SSILNSN_5MajorE1ELSP_1ELNSN_7ScaleInE1ELSQ_1EEEEEENS4_6LayoutINS5_IJNSA_ILi2EEESB_SB_EEENS5_IJSB_NSA_ILi0EEESW_EEEEENS5_IJNS4_10UnderscoreESZ_SZ_EEEEENS4_13SM90_TMA_LOADENS4_14ComposedLayoutINS4_7SwizzleILi3ELi4ELi3EEENS4_18smem_ptr_flag_bitsILi16EEENST_INS5_IJNSA_ILi64EEENSA_ILi8EEEEEENS5_IJSB_S18_EEEEEEEvNS4_8identityES12_S1D_vS1E_EENS_8epilogue10collective6detail29Sm90TmaWarpSpecializedAdapterINS1H_15DefaultEpilogueISI_NS5_IJlSB_lEEES1L_NS1G_6thread17LinearCombinationISI_Li1EffLNS1M_9ScaleType4KindE0ELNS_15FloatRoundStyleE2ESI_EENS1_15EpilogueDefaultEEEEEvvEEEEvNT_6ParamsE)
        .other          _ZN7cutlass13device_kernelINS_4gemm6kernel13GemmUniversalIN4cute5tupleIJiiiiEEENS1_10collective13CollectiveMmaINS1_34MainloopSm90TmaGmmaWarpSpecializedILi7ENS5_IJNS4_1CILi1EEESB_SB_EEENS1_35KernelTmaWarpSpecializedCooperativeEEENS5_IJNSA_ILi256EEESF_NSA_ILi32EEEEEENS_10bfloat16_tENS5_IJSB_llEEESI_SJ_NS4_8TiledMMAINS4_8MMA_AtomIJNS4_4SM904GMMA28MMA_64x256x16_F32BF16BF16_SSILNSN_5MajorE1ELSP_1ELNSN_7ScaleInE1ELSQ_1EEEEEENS4_6LayoutINS5_IJNSA_ILi2EEESB_SB_EEENS5_IJSB_NSA_ILi0EEESW_EEEEENS5_IJNS4_10UnderscoreESZ_SZ_EEEEENS4_13SM90_TMA_LOADENS4_14ComposedLayoutINS4_7SwizzleILi3ELi4ELi3EEENS4_18smem_ptr_flag_bitsILi16EEENST_INS5_IJNSA_ILi64EEENSA_ILi8EEEEEENS5_IJSB_S18_EEEEEEEvNS4_8identityES12_S1D_vS1E_EENS_8epilogue10collective6detail29Sm90TmaWarpSpecializedAdapterINS1H_15DefaultEpilogueISI_NS5_IJlSB_lEEES1L_NS1G_6thread17LinearCombinationISI_Li1EffLNS1M_9ScaleType4KindE0ELNS_15FloatRoundStyleE2ESI_EENS1_15EpilogueDefaultEEEEEvvEEEEvNT_6ParamsE,@"STO_CUDA_ENTRY STV_DEFAULT"
_ZN7cutlass13device_kernelINS_4gemm6kernel13GemmUniversalIN4cute5tupleIJiiiiEEENS1_10collective13CollectiveMmaINS1_34MainloopSm90TmaGmmaWarpSpecializedILi7ENS5_IJNS4_1CILi1EEESB_SB_EEENS1_35KernelTmaWarpSpecializedCooperativeEEENS5_IJNSA_ILi256EEESF_NSA_ILi32EEEEEENS_10bfloat16_tENS5_IJSB_llEEESI_SJ_NS4_8TiledMMAINS4_8MMA_AtomIJNS4_4SM904GMMA28MMA_64x256x16_F32BF16BF16_SSILNSN_5MajorE1ELSP_1ELNSN_7ScaleInE1ELSQ_1EEEEEENS4_6LayoutINS5_IJNSA_ILi2EEESB_SB_EEENS5_IJSB_NSA_ILi0EEESW_EEEEENS5_IJNS4_10UnderscoreESZ_SZ_EEEEENS4_13SM90_TMA_LOADENS4_14ComposedLayoutINS4_7SwizzleILi3ELi4ELi3EEENS4_18smem_ptr_flag_bitsILi16EEENST_INS5_IJNSA_ILi64EEENSA_ILi8EEEEEENS5_IJSB_S18_EEEEEEEvNS4_8identityES12_S1D_vS1E_EENS_8epilogue10collective6detail29Sm90TmaWarpSpecializedAdapterINS1H_15DefaultEpilogueISI_NS5_IJlSB_lEEES1L_NS1G_6thread17LinearCombinationISI_Li1EffLNS1M_9ScaleType4KindE0ELNS_15FloatRoundStyleE2ESI_EENS1_15EpilogueDefaultEEEEEvvEEEEvNT_6ParamsE:
[----:B------:R-:W0:Y:S02]  /*0000*/  LDC R1, c[0x0][0x28] ;  /* 0x00000a00ff017b82 */ /* 0x000e240000000800 */
[----:B0-----:R-:W-:Y:S01]  /*0010*/  VIADD R1, R1, 0xfffffb40 ;  /* 0xfffffb4001017836 */ /* 0x001fe20000000000 */
[----:B------:R-:W0:Y:S01]  /*0020*/  S2R R2, SR_TID.X ;  /* 0x0000000000027919 */ /* 0x000e220000002100 */
[----:B------:R-:W-:Y:S01]  /*0030*/  ELECT P0, URZ, PT ;  /* 0x00000000003f782f */ /* 0x000fe20003800000 */
[----:B------:R-:W-:Y:S01]  /*0040*/  BSSY B0, `(.L_x_0) ;  /* 0x0000015000007945 */ /* 0x000fe20003800000 */
[--C-:B0-----:R-:W-:Y:S02]  /*0050*/  SHF.R.U32.HI R0, RZ, 0x5, R2.reuse ;  /* 0x00000005ff007819 */ /* 0x101fe40000011602 */
[----:B------:R-:W-:-:S03]  /*0060*/  SHF.R.U32.HI R160, RZ, 0x7, R2 ;  /* 0x00000007ffa07819 */ /* 0x000fc60000011602 */
[----:B------:R-:W0:Y:S04]  /*0070*/  SHFL.IDX PT, R3, R0, RZ, 0x1f ;  /* 0x00001fff00037589 */ /* 0x000e2800000e0000 */
[----:B------:R-:W1:Y:S01]  /*0080*/  SHFL.IDX PT, R2, R160, RZ, 0x1f ;  /* 0x00001fffa0027589 */ /* 0x000e6200000e0000 */
[----:B0-----:R-:W-:Y:S02]  /*0090*/  R2UR UR10, R3 ;  /* 0x00000000030a72ca */ /* 0x001fe400000e0000 */
[----:B-1----:R-:W-:-:S11]  /*00a0*/  R2UR UR5, R2 ;  /* 0x00000000020572ca */ /* 0x002fd600000e0000 */
[----:B------:R-:W-:Y:S02]  /*00b0*/  USHF.R.S32.HI UR4, URZ, 0x1f, UR10 ;  /* 0x0000001f3f047899 */ /* 0x000fe4000801140a */
[----:B------:R-:W-:Y:S02]  /*00c0*/  ISETP.NE.OR P0, PT, RZ, UR10, !P0 ;  /* 0x0000000aff007c0c */ /* 0x000fe4000c705670 */
[----:B------:R-:W-:-:S04]  /*00d0*/  ULEA.HI UR4, UR4, UR10, URZ, 0x2 ;  /* 0x0000000a04047291 */ /* 0x000fc8000f8f103f */
[----:B------:R-:W-:-:S04]  /*00e0*/  ULOP3.LUT UR4, UR4, 0xfffffffc, URZ, 0xc0, !UPT ;  /* 0xfffffffc04047892 */ /* 0x000fc8000f8ec03f */
[----:B------:R-:W-:-:S03]  /*00f0*/  UIADD3 UR10, UR10, -UR4, URZ ;  /* 0x800000040a0a7290 */ /* 0x000fc6000fffe03f */
[----:B------:R-:W-:Y:S09]  /*0100*/  @P0 BRA `(.L_x_1) ;  /* 0x0000000000200947 */ /* 0x000ff20003800000 */
[----:B------:R-:W-:Y:S02]  /*0110*/  ULDC.64 UR6, c[0x0][0x198] ;  /* 0x0000660000067ab9 */ /* 0x000fe40000000a00 */
[----:B------:R-:W-:Y:S02]  /*0120*/  UIADD3 UR8, UP0, UR6, 0xf0, URZ ;  /* 0x000000f006087890 */ /* 0x000fe4000ff1e03f */
[----:B------:R-:W-:Y:S02]  /*0130*/  UIADD3 UR6, UP1, UR6, 0x1f0, URZ ;  /* 0x000001f006067890 */ /* 0x000fe4000ff3e03f */
[----:B------:R-:W-:Y:S02]  /*0140*/  UIADD3.X UR9, URZ, UR7, URZ, UP0, !UPT ;  /* 0x000000073f097290 */ /* 0x000fe400087fe43f */
[----:B------:R-:W-:-:S07]  /*0150*/  UIADD3.X UR7, URZ, UR7, URZ, UP1, !UPT ;  /* 0x000000073f077290 */ /* 0x000fce0008ffe43f */
[----:B------:R0:W-:Y:S02]  /*0160*/  UTMACCTL.PF [UR8] ;  /* 0x00000000080079b9 */ /* 0x0001e40008040000 */
[----:B------:R0:W-:Y:S02]  /*0170*/  UTMACCTL.PF [UR6] ;  /* 0x00000000060079b9 */ /* 0x0001e40008040000 */
[----:B0-----:R-:W-:Y:S01]  /*0180*/  NOP ;  /* 0x0000000000007918 */ /* 0x001fe20000000000 */
.L_x_1:
[----:B------:R-:W-:Y:S05]  /*0190*/  BSYNC B0 ;  /* 0x0000000000007941 */ /* 0x000fea0003800000 */
.L_x_0:
[----:B------:R-:W0:Y:S01]  /*01a0*/  SHFL.IDX PT, R2, R0, RZ, 0x1f ;  /* 0x00001fff00027589 */ /* 0x000e2200000e0000 */
[----:B------:R-:W-:Y:S01]  /*01b0*/  UISETP.NE.AND UP0, UPT, UR10, 0x3, UPT ;  /* 0x000000030a00788c */ /* 0x000fe2000bf05270 */
[----:B------:R-:W-:Y:S01]  /*01c0*/  ISETP.NE.AND P1, PT, RZ, UR5, PT ;  /* 0x00000005ff007c0c */ /* 0x000fe2000bf25270 */
[----:B------:R-:W-:Y:S02]  /*01d0*/  UIADD3 UR18, UR5, -0x1, URZ ;  /* 0xffffffff05127890 */ /* 0x000fe4000fffe03f */
[----:B------:R-:W-:Y:S02]  /*01e0*/  UISETP.EQ.OR UP0, UPT, UR10, URZ, !UP0 ;  /* 0x0000003f0a00728c */ /* 0x000fe4000c702670 */
[----:B------:R-:W-:Y:S02]  /*01f0*/  UISETP.GE.U32.AND UP1, UPT, UR18, 0x2, UPT ;  /* 0x000000021200788c */ /* 0x000fe4000bf26070 */
[----:B------:R-:W-:-:S04]  /*0200*/  UISETP.EQ.AND UP0, UPT, UR5, URZ, UP0 ;  /* 0x0000003f0500728c */ /* 0x000fc80008702270 */
[----:B------:R-:W-:-:S04]  /*0210*/  USEL UR40, URZ, 0x1, !UP0 ;  /* 0x000000013f287887 */ /* 0x000fc8000c000000 */
[----:B------:R-:W-:Y:S01]  /*0220*/  USEL UR40, UR40, 0x2, UP1 ;  /* 0x0000000228287887 */ /* 0x000fe20008800000 */
[----:B0-----:R-:W-:-:S13]  /*0230*/  ISETP.NE.AND P0, PT, R2, RZ, PT ;  /* 0x000000ff0200720c */ /* 0x001fda0003f05270 */
[----:B------:R-:W-:Y:S05]  /*0240*/  @P0 BRA `(.L_x_2) ;  /* 0x0000000000700947 */ /* 0x000fea0003800000 */
[----:B------:R-:W0:Y:S01]  /*0250*/  S2UR UR8, SR_CgaCtaId ;  /* 0x00000000000879c3 */ /* 0x000e220000008800 */
[----:B------:R-:W-:Y:S01]  /*0260*/  UMOV UR4, 0x400 ;  /* 0x0000040000047882 */ /* 0x000fe20000000000 */
[----:B------:R-:W-:Y:S01]  /*0270*/  UMOV UR5, 0x1 ;  /* 0x0000000100057882 */ /* 0x000fe20000000000 */
[----:B------:R-:W-:Y:S01]  /*0280*/  UMOV UR6, 0x100 ;  /* 0x0000010000067882 */ /* 0x000fe20000000000 */
[----:B------:R-:W-:Y:S01]  /*0290*/  ELECT P0, URZ, PT ;  /* 0x00000000003f782f */ /* 0x000fe20003800000 */
[----:B------:R-:W-:-:S04]  /*02a0*/  UIADD3 UR6, -UR6, 0x100000, URZ ;  /* 0x0010000006067890 */ /* 0x000fc8000fffe13f */
[----:B------:R-:W-:Y:S02]  /*02b0*/  USHF.L.U32 UR7, UR6, 0xb, URZ ;  /* 0x0000000b06077899 */ /* 0x000fe4000800063f */
[----:B------:R-:W-:Y:S02]  /*02c0*/  USHF.L.U32 UR6, UR6, 0x1, URZ ;  /* 0x0000000106067899 */ /* 0x000fe4000800063f */
[----:B0-----:R-:W-:Y:S02]  /*02d0*/  ULEA UR8, UR8, UR4, 0x18 ;  /* 0x0000000408087291 */ /* 0x001fe4000f8ec03f */
[----:B------:R-:W-:-:S04]  /*02e0*/  UIADD3 UR4, -UR5, 0x100000, URZ ;  /* 0x0010000005047890 */ /* 0x000fc8000fffe13f */
[----:B------:R-:W-:Y:S02]  /*02f0*/  USHF.L.U32 UR5, UR4, 0xb, URZ ;  /* 0x0000000b04057899 */ /* 0x000fe4000800063f */
[----:B------:R-:W-:Y:S01]  /*0300*/  USHF.L.U32 UR4, UR4, 0x1, URZ ;  /* 0x0000000104047899 */ /* 0x000fe2000800063f */
[----:B------:R-:W0:Y:S11]  /*0310*/  FENCE.VIEW.ASYNC.S ;  /* 0x00000000000073c6 */ /* 0x000e360000000000 */
[----:B0-----:R0:W1:Y:S01]  /*0320*/  SYNCS.EXCH.64 URZ, [UR8], UR4 ;  /* 0x00000004083f75b2 */ /* 0x0010620008000100 */
[----:B------:R0:W2:Y:S01]  /*0330*/  SYNCS.EXCH.64 URZ, [UR8+0x38], UR6 ;  /* 0x00003806083f75b2 */ /* 0x0000a20008000100 */
[----:B------:R0:W3:Y:S01]  /*0340*/  SYNCS.EXCH.64 URZ, [UR8+0x8], UR4 ;  /* 0x00000804083f75b2 */ /* 0x0000e20008000100 */
[----:B------:R0:W4:Y:S01]  /*0350*/  SYNCS.EXCH.64 URZ, [UR8+0x40], UR6 ;  /* 0x00004006083f75b2 */ /* 0x0001220008000100 */
[----:B------:R0:W0:Y:S01]  /*0360*/  SYNCS.EXCH.64 URZ, [UR8+0x10], UR4 ;  /* 0x00001004083f75b2 */ /* 0x0000220008000100 */
        /* <DEDUP_REMOVED lines=9> */
[----:B------:R-:W-:Y:S01]  /*0400*/  NOP ;  /* 0x0000000000007918 */ /* 0x000fe20000000000 */
.L_x_2:
[----:B------:R-:W5:Y:S01]  /*0410*/  SHFL.IDX PT, R0, R0, RZ, 0x1f ;  /* 0x00001fff00007589 */ /* 0x000f6200000e0000 */
[----:B------:R-:W-:Y:S01]  /*0420*/  ELECT P0, URZ, PT ;  /* 0x00000000003f782f */ /* 0x000fe20003800000 */
[----:B------:R-:W1:Y:S01]  /*0430*/  S2UR UR17, SR_CTAID.Y ;  /* 0x00000000001179c3 */ /* 0x000e620000002600 */
[----:B0-----:R-:W-:Y:S01]  /*0440*/  ULDC UR5, c[0x0][0x65c] ;  /* 0x0001970000057ab9 */ /* 0x001fe20000000800 */
[----:B------:R-:W-:Y:S01]  /*0450*/  UMOV UR12, 0x20 ;  /* 0x00000020000c7882 */ /* 0x000fe20000000000 */
[----:B------:R-:W-:Y:S01]  /*0460*/  UISETP.NE.AND UP2, UPT, UR5, 0x1, UPT ;  /* 0x000000010500788c */ /* 0x000fe2000bf45270 */
[----:B------:R-:W-:Y:S01]  /*0470*/  NOP ;  /* 0x0000000000007918 */ /* 0x000fe20000000000 */
[----:B------:R-:W-:Y:S02]  /*0480*/  NOP ;  /* 0x0000000000007918 */ /* 0x000fe40000000000 */
[----:B------:R-:W-:Y:S01]  /*0490*/  UP2UR UR46, UPR, URZ, 0x4 ;  /* 0x000000043f2e7883 */ /* 0x000fe20008000000 */
[----:B------:R-:W0:Y:S01]  /*04a0*/  S2UR UR4, SR_CTAID.X ;  /* 0x00000000000479c3 */ /* 0x000e220000002500 */
[----:B------:R-:W-:-:S02]  /*04b0*/  PLOP3.LUT P2, PT, PT, PT, UP2, 0x80, 0x0 ;  /* 0x000000000000781c */ /* 0x000fc40003f4f028 */
[----:B------:R-:W-:Y:S02]  /*04c0*/  PLOP3.LUT P4, PT, PT, PT, UP2, 0x80, 0x0 ;  /* 0x000000000000781c */ /* 0x000fe40003f8f028 */
[----:B------:R-:W-:Y:S01]  /*04d0*/  PLOP3.LUT P3, PT, PT, PT, UP2, 0x80, 0x0 ;  /* 0x000000000000781c */ /* 0x000fe20003f6f028 */
[----:B------:R-:W-:Y:S01]  /*04e0*/  @UP2 ULDC UR14, c[0x0][0x10] ;  /* 0x00000400000e2ab9 */ /* 0x000fe20000000800 */
[----:B------:R-:W-:Y:S01]  /*04f0*/  @UP2 UMOV UR9, URZ ;  /* 0x0000003f00092c82 */ /* 0x000fe20008000000 */
[----:B------:R-:W-:Y:S01]  /*0500*/  @!UP2 ULDC UR11, c[0x0][0xc] ;  /* 0x00000300000baab9 */ /* 0x000fe20000000800 */
[----:B-----5:R-:W-:Y:S01]  /*0510*/  ISETP.NE.OR P0, PT, R0, RZ, !P0 ;  /* 0x000000ff0000720c */ /* 0x020fe20004705670 */
[----:B-1----:R-:W-:Y:S02]  /*0520*/  @UP2 UMOV UR7, UR17 ;  /* 0x0000001100072c82 */ /* 0x002fe40008000000 */
[----:B------:R-:W-:Y:S01]  /*0530*/  @UP2 UMOV UR8, UR7 ;  /* 0x0000000700082c82 */ /* 0x000fe20008000000 */
[----:B------:R-:W-:Y:S01]  /*0540*/  @!UP2 UMOV UR7, UR17 ;  /* 0x000000110007ac82 */ /* 0x000fe20008000000 */
[----:B0-----:R-:W-:-:S08]  /*0550*/  @UP2 UIMAD.WIDE.U32 UR14, UR4, UR14, UR8 ;  /* 0x0000000e040e22a5 */ /* 0x001fd0000f8e0008 */
[----:B------:R-:W-:Y:S01]  /*0560*/  VOTEU.ALL UP0, P0 ;  /* 0x00000000003f7886 */ /* 0x000fe20000000000 */
[----:B------:R-:W-:Y:S01]  /*0570*/  VOTEU.ALL UP1, P0 ;  /* 0x00000000003f7886 */ /* 0x000fe20000020000 */
[----:B------:R-:W-:-:S03]  /*0580*/  IMAD.U32 R2, RZ, RZ, UR14 ;  /* 0x0000000eff027e24 */ /* 0x000fc6000f8e00ff */
[----:B------:R-:W0:Y:S01]  /*0590*/  @!UP0 S2UR UR6, SR_CgaCtaId ;  /* 0x00000000000689c3 */ /* 0x000e220000008800 */
[----:B------:R-:W-:Y:S01]  /*05a0*/  @!UP0 UMOV UR5, 0x400 ;  /* 0x0000040000058882 */ /* 0x000fe20000000000 */
[----:B------:R-:W-:-:S04]  /*05b0*/  @!UP0 UIADD3 UR12, -UR12, 0x100000, URZ ;  /* 0x001000000c0c8890 */ /* 0x000fc8000fffe13f */
[----:B------:R-:W-:Y:S02]  /*05c0*/  @!UP0 USHF.L.U32 UR13, UR12, 0xb, URZ ;  /* 0x0000000b0c0d8899 */ /* 0x000fe4000800063f */
[----:B------:R-:W-:Y:S01]  /*05d0*/  @!UP0 USHF.L.U32 UR12, UR12, 0x1, URZ ;  /* 0x000000010c0c8899 */ /* 0x000fe2000800063f */
[----:B------:R-:W-:Y:S01]  /*05e0*/  IMAD.U32 R3, RZ, RZ, UR15 ;  /* 0x0000000fff037e24 */ /* 0x000fe2000f8e00ff */
[----:B0-----:R-:W-:Y:S01]  /*05f0*/  @!UP0 ULEA UR16, UR6, UR5, 0x18 ;  /* 0x0000000506108291 */ /* 0x001fe2000f8ec03f */
[----:B------:R-:W-:Y:S01]  /*0600*/  VOTEU.ALL UP0, P0 ;  /* 0x00000000003f7886 */ /* 0x000fe20000000000 */
[----:B------:R-:W-:Y:S01]  /*0610*/  PLOP3.LUT P0, PT, PT, PT, UP2, 0x80, 0x0 ;  /* 0x000000000000781c */ /* 0x000fe20003f0f028 */
[----:B------:R-:W-:Y:S01]  /*0620*/  UMOV UR5, URZ ;  /* 0x0000003f00057c82 */ /* 0x000fe20008000000 */
[----:B------:R-:W-:Y:S01]  /*0630*/  @UP2 UMOV UR6, URZ ;  /* 0x0000003f00062c82 */ /* 0x000fe20008000000 */
[----:B------:R-:W-:Y:S02]  /*0640*/  @!UP2 UIMAD.WIDE.U32 UR8, UR11, UR7, UR4 ;  /* 0x000000070b08a2a5 */ /* 0x000fe4000f8e0004 */
[----:B------:R-:W-:-:S04]  /*0650*/  @UP2 UIADD3 UR6, UR15, UR6, URZ ;  /* 0x000000060f062290 */ /* 0x000fc8000fffe03f */
[----:B------:R-:W-:Y:S01]  /*0660*/  MOV R5, UR9 ;  /* 0x0000000900057c02 */ /* 0x000fe20008000f00 */
[----:B------:R-:W0:Y:S02]  /*0670*/  FENCE.VIEW.ASYNC.S ;  /* 0x00000000000073c6 */ /* 0x000e240000000000 */
[----:B0-----:R0:W2:Y:S01]  /*0680*/  @!UP0 SYNCS.EXCH.64 URZ, [UR16+0x80], UR12 ;  /* 0x0000800c103f85b2 */ /* 0x0010a20008000100 */
[----:B------:R-:W-:Y:S02]  /*0690*/  @P2 IMAD.U32 R6, RZ, RZ, UR6 ;  /* 0x00000006ff062e24 */ /* 0x000fe4000f8e00ff */
[----:B------:R-:W-:Y:S02]  /*06a0*/  @P0 IMAD.MOV.U32 R7, RZ, RZ, R2 ;  /* 0x000000ffff070224 */ /* 0x000fe400078e0002 */
[----:B------:R-:W-:Y:S02]  /*06b0*/  IMAD.U32 R2, RZ, RZ, UR8 ;  /* 0x00000008ff027e24 */ /* 0x000fe4000f8e00ff */
[----:B------:R-:W-:-:S02]  /*06c0*/  @!P4 IMAD.MOV.U32 R6, RZ, RZ, R5 ;  /* 0x000000ffff06c224 */ /* 0x000fc400078e0005 */
[----:B------:R-:W-:Y:S02]  /*06d0*/  @!P3 IMAD.MOV.U32 R7, RZ, RZ, R2 ;  /* 0x000000ffff07b224 */ /* 0x000fe400078e0002 */
[----:B------:R-:W-:Y:S01]  /*06e0*/  IMAD.U32 R3, RZ, RZ, UR9 ;  /* 0x00000009ff037e24 */ /* 0x000fe2000f8e00ff */
[----:B------:R0:W-:Y:S01]  /*06f0*/  STL [R1+0x200], R6 ;  /* 0x0002000601007387 */ /* 0x0001e20000100800 */
[----:B------:R-:W-:-:S03]  /*0700*/  IMAD.U32 R4, RZ, RZ, UR8 ;  /* 0x00000008ff047e24 */ /* 0x000fc6000f8e00ff */
[----:B------:R0:W-:Y:S01]  /*0710*/  STL [R1+0x204], R7 ;  /* 0x0002040701007387 */ /* 0x0001e20000100800 */
[----:B------:R0:W2:Y:S01]  /*0720*/  @!UP1 SYNCS.EXCH.64 URZ, [UR16+0x88], UR12 ;  /* 0x0000880c103f95b2 */ /* 0x0000a20008000100 */
[----:B------:R-:W-:Y:S01]  /*0730*/  NOP ;  /* 0x0000000000007918 */ /* 0x000fe20000000000 */
[----:B--234-:R-:W-:Y:S06]  /*0740*/  BAR.SYNC.DEFER_BLOCKING 0x0 ;  /* 0x0000000000007b1d */ /* 0x01cfec0000010000 */
[----:B------:R-:W-:Y:S05]  /*0750*/  @!P1 BRA `(.L_x_3) ;  /* 0x0000015400e09947 */ /* 0x000fea0003800000 */
[----:B------:R-:W-:-:S06]  /*0760*/  UISETP.GT.U32.AND UP0, UPT, UR18, 0x1, UPT ;  /* 0x000000011200788c */ /* 0x000fcc000bf04070 */
[----:B------:R-:W-:-:S13]  /*0770*/  PLOP3.LUT P0, PT, PT, PT, UP0, 0x80, 0x0 ;  /* 0x000000000000781c */ /* 0x000fda0003f0f008 */
[----:B0-----:R-:W-:Y:S05]  /*0780*/  @P0 EXIT ;  /* 0x000000000000094d */ /* 0x001fea0003800000 */
[----:B------:R-:W-:Y:S01]  /*0790*/  ULDC.64 UR8, c[0x0][0x650] ;  /* 0x0001940000087ab9 */ /* 0x000fe20000000a00 */
[----:B------:R-:W-:Y:S01]  /*07a0*/  UMOV UR41, 0xffffffff ;  /* 0xffffffff00297882 */ /* 0x000fe20000000000 */
[----:B------:R-:W-:Y:S01]  /*07b0*/  ISETP.GE.U32.AND P0, PT, R7, UR8, PT ;  /* 0x0000000807007c0c */ /* 0x000fe2000bf06070 */
[----:B------:R-:W-:Y:S01]  /*07c0*/  UMOV UR42, 0xffffffff ;  /* 0xffffffff002a7882 */ /* 0x000fe20000000000 */
[----:B------:R-:W-:Y:S01]  /*07d0*/  UMOV UR43, 0xffffffff ;  /* 0xffffffff002b7882 */ /* 0x000fe20000000000 */
[----:B------:R-:W-:Y:S02]  /*07e0*/  PRMT R0, RZ, 0x7610, R0 ;  /* 0x00007610ff007816 */ /* 0x000fe40000000000 */
[----:B------:R-:W-:-:S13]  /*07f0*/  ISETP.GE.U32.AND.EX P0, PT, R6, UR9, PT, P0 ;  /* 0x0000000906007c0c */ /* 0x000fda000bf06100 */
[----:B------:R-:W-:Y:S05]  /*0800*/  @P0 BRA `(.L_x_4) ;  /* 0x0000000400800947 */ /* 0x000fea0003800000 */
[----:B------:R-:W-:Y:S01]  /*0810*/  I2FP.F32.U32 R0, UR4 ;  /* 0x0000000400007c45 */ /* 0x000fe20008201000 */
[----:B------:R-:W-:Y:S01]  /*0820*/  ULDC.64 UR16, c[0x0][0x628] ;  /* 0x00018a0000107ab9 */ /* 0x000fe20000000a00 */
[----:B------:R-:W-:Y:S01]  /*0830*/  ULDC UR6, c[0x0][0x150] ;  /* 0x0000540000067ab9 */ /* 0x000fe20000000800 */
[----:B------:R-:W-:Y:S01]  /*0840*/  ISETP.NE.U32.AND P0, PT, RZ, UR16, PT ;  /* 0x00000010ff007c0c */ /* 0x000fe2000bf05070 */
[----:B------:R-:W-:Y:S01]  /*0850*/  ULDC UR15, c[0x0][0x630] ;  /* 0x00018c00000f7ab9 */ /* 0x000fe20000000800 */
[----:B------:R-:W-:Y:S01]  /*0860*/  FMUL R0, R0, UR6 ;  /* 0x0000000600007c20 */ /* 0x000fe20008400000 */
[----:B------:R-:W-:Y:S01]  /*0870*/  R2UR UR18, R7 ;  /* 0x00000000071272ca */ /* 0x000fe200000e0000 */
[----:B------:R-:W-:Y:S01]  /*0880*/  ULDC UR20, c[0x0][0x154] ;  /* 0x0000550000147ab9 */ /* 0x000fe20000000800 */
[----:B------:R-:W-:Y:S01]  /*0890*/  ISETP.NE.AND.EX P0, PT, RZ, UR17, PT, P0 ;  /* 0x00000011ff007c0c */ /* 0x000fe2000bf05300 */
[----:B------:R0:W1:Y:S01]  /*08a0*/  F2I.U32.TRUNC.NTZ R2, R0 ;  /* 0x0000000000027305 */ /* 0x000062000020f000 */
[----:B------:R-:W-:-:S02]  /*08b0*/  R2UR UR19, R6 ;  /* 0x00000000061372ca */ /* 0x000fc400000e0000 */
[----:B------:R-:W-:Y:S02]  /*08c0*/  R2UR UR8, R7 ;  /* 0x00000000070872ca */ /* 0x000fe400000e0000 */
[----:B------:R-:W-:-:S07]  /*08d0*/  R2UR UR9, R6 ;  /* 0x00000000060972ca */ /* 0x000fce00000e0000 */
[----:B0-----:R-:W-:Y:S08]  /*08e0*/  @!P0 BRA `(.L_x_5) ;  /* 0x0000000000308947 */ /* 0x001ff00003800000 */
[----:B------:R-:W-:Y:S01]  /*08f0*/  R2UR UR8, R7 ;  /* 0x00000000070872ca */ /* 0x000fe200000e0000 */
[----:B------:R-:W-:Y:S01]  /*0900*/  ULDC UR6, c[0x0][0x634] ;  /* 0x00018d0000067ab9 */ /* 0x000fe20000000800 */
[----:B------:R-:W-:-:S11]  /*0910*/  R2UR UR14, R6 ;  /* 0x00000000060e72ca */ /* 0x000fd600000e0000 */
[----:B------:R-:W-:-:S04]  /*0920*/  UIADD3 UR6, UP0, UR8, UR6, URZ ;  /* 0x0000000608067290 */ /* 0x000fc8000ff1e03f */
[----:B------:R-:W-:-:S04]  /*0930*/  UIADD3.X UR14, URZ, UR14, URZ, UP0, !UPT ;  /* 0x0000000e3f0e7290 */ /* 0x000fc800087fe43f */
[----:B------:R-:W-:-:S04]  /*0940*/  UIMAD.WIDE.U32 UR8, UR14, UR16, URZ ;  /* 0x000000100e0872a5 */ /* 0x000fc8000f8e003f */
[----:B------:R-:W-:Y:S02]  /*0950*/  UIMAD.WIDE.U32 UR10, UP0, UR6, UR17, UR8 ;  /* 0x00000011060a72a5 */ /* 0x000fe4000f800008 */
[----:B------:R-:W-:Y:S02]  /*0960*/  UIMAD.WIDE.U32 UR8, UR6, UR16, URZ ;  /* 0x00000010060872a5 */ /* 0x000fe4000f8e003f */
[----:B------:R-:W-:Y:S02]  /*0970*/  UIADD3.X UR13, URZ, URZ, URZ, UP0, !UPT ;  /* 0x0000003f3f0d7290 */ /* 0x000fe400087fe43f */
[----:B------:R-:W-:Y:S01]  /*0980*/  UIADD3 URZ, UP0, UR9, UR10, URZ ;  /* 0x0000000a093f7290 */ /* 0x000fe2000ff1e03f */
[----:B------:R-:W-:-:S03]  /*0990*/  UMOV UR12, UR11 ;  /* 0x0000000b000c7c82 */ /* 0x000fc60008000000 */
[----:B------:R-:W-:-:S12]  /*09a0*/  UIMAD.WIDE.U32.X UR8, UR14, UR17, UR12, UP0 ;  /* 0x000000110e0872a5 */ /* 0x000fd800080e040c */
.L_x_5:
[----:B------:R-:W-:Y:S01]  /*09b0*/  USHF.R.U64 UR43, UR8, UR15, UR9 ;  /* 0x0000000f082b7299 */ /* 0x000fe20008001209 */
[----:B------:R-:W-:Y:S01]  /*09c0*/  I2FP.F32.U32 R0, UR7 ;  /* 0x0000000700007c45 */ /* 0x000fe20008201000 */
[----:B------:R-:W-:Y:S01]  /*09d0*/  USHF.R.U32.HI UR5, URZ, UR15, UR9 ;  /* 0x0000000f3f057299 */ /* 0x000fe20008011609 */
[----:B-1----:R-:W-:Y:S01]  /*09e0*/  R2UR UR12, R2 ;  /* 0x00000000020c72ca */ /* 0x002fe200000e0000 */
[----:B------:R-:W-:Y:S02]  /*09f0*/  UIADD3 UR6, UP0, URZ, -UR43, URZ ;  /* 0x8000002b3f067290 */ /* 0x000fe4000ff1e03f */
[----:B------:R-:W-:Y:S01]  /*0a00*/  FMUL R0, R0, UR20 ;  /* 0x0000001400007c20 */ /* 0x000fe20008400000 */
[----:B------:R-:W-:Y:S01]  /*0a10*/  ULDC.64 UR8, c[0x0][0x620] ;  /* 0x0001880000087ab9 */ /* 0x000fe20000000a00 */
[----:B------:R-:W-:Y:S01]  /*0a20*/  UIADD3.X UR5, URZ, ~UR5, URZ, UP0, !UPT ;  /* 0x800000053f057290 */ /* 0x000fe200087fe43f */
[----:B------:R-:W-:Y:S01]  /*0a30*/  UMOV UR10, UR18 ;  /* 0x00000012000a7c82 */ /* 0x000fe20008000000 */
[----:B------:R-:W-:-:S02]  /*0a40*/  UMOV UR11, UR19 ;  /* 0x00000013000b7c82 */ /* 0x000fc40008000000 */
[----:B------:R-:W-:Y:S01]  /*0a50*/  UIMAD UR5, UR5, UR8, URZ ;  /* 0x00000008050572a4 */ /* 0x000fe2000f8e023f */
[----:B------:R-:W0:Y:S01]  /*0a60*/  F2I.U32.TRUNC.NTZ R0, R0 ;  /* 0x0000000000007305 */ /* 0x000e22000020f000 */
[----:B------:R-:W-:Y:S02]  /*0a70*/  UIMAD.WIDE.U32 UR10, UR6, UR8, UR10 ;  /* 0x00000008060a72a5 */ /* 0x000fe4000f8e000a */
[----:B------:R-:W-:Y:S01]  /*0a80*/  UIMAD UR6, UR6, UR9, UR5 ;  /* 0x00000009060672a4 */ /* 0x000fe2000f8e0205 */
[----:B------:R-:W-:Y:S01]  /*0a90*/  ULDC UR21, c[0x0][0x658] ;  /* 0x0001960000157ab9 */ /* 0x000fe20000000800 */
[----:B------:R-:W-:Y:S02]  /*0aa0*/  UMOV UR19, 0xffffffff ;  /* 0xffffffff00137882 */ /* 0x000fe40000000000 */
[----:B------:R-:W-:Y:S01]  /*0ab0*/  UIADD3 UR6, UR11, UR6, URZ ;  /* 0x000000060b067290 */ /* 0x000fe2000fffe03f */
[----:B------:R-:W-:Y:S01]  /*0ac0*/  ULDC UR15, c[0x0][0x618] ;  /* 0x00018600000f7ab9 */ /* 0x000fe20000000800 */
[----:B------:R-:W-:Y:S01]  /*0ad0*/  ULDC.64 UR8, c[0x0][0x640] ;  /* 0x0001900000087ab9 */ /* 0x000fe20000000a00 */
[----:B------:R-:W-:Y:S01]  /*0ae0*/  USHF.L.U32 UR11, UR19, UR21, URZ ;  /* 0x00000015130b7299 */ /* 0x000fe2000800063f */
[----:B------:R-:W-:Y:S01]  /*0af0*/  ISETP.NE.U32.AND P0, PT, RZ, UR8, PT ;  /* 0x00000008ff007c0c */ /* 0x000fe2000bf05070 */
[----:B------:R-:W-:-:S02]  /*0b00*/  USHF.R.U64 UR19, UR10, UR15, UR6 ;  /* 0x0000000f0a137299 */ /* 0x000fc40008001206 */
[----:B------:R-:W-:Y:S01]  /*0b10*/  USHF.R.U32.HI UR10, URZ, UR15, UR6 ;  /* 0x0000000f3f0a7299 */ /* 0x000fe20008011606 */
[----:B0-----:R-:W-:Y:S01]  /*0b20*/  R2UR UR14, R0 ;  /* 0x00000000000e72ca */ /* 0x001fe200000e0000 */
[----:B------:R-:W-:Y:S01]  /*0b30*/  ULDC UR17, c[0x0][0x608] ;  /* 0x0001820000117ab9 */ /* 0x000fe20000000800 */
[----:B------:R-:W-:Y:S01]  /*0b40*/  ISETP.NE.AND.EX P0, PT, RZ, UR9, PT, P0 ;  /* 0x00000009ff007c0c */ /* 0x000fe2000bf05300 */
[----:B------:R-:W-:Y:S02]  /*0b50*/  USHF.R.U64 UR23, UR19, UR17, UR10 ;  /* 0x0000001113177299 */ /* 0x000fe4000800120a */
[----:B------:R-:W-:Y:S01]  /*0b60*/  USHF.R.U32.HI UR10, URZ, UR17, UR10 ;  /* 0x000000113f0a7299 */ /* 0x000fe2000801160a */
[----:B------:R-:W-:Y:S01]  /*0b70*/  UMOV UR16, 0x1 ;  /* 0x0000000100107882 */ /* 0x000fe20000000000 */
[----:B------:R-:W-:Y:S02]  /*0b80*/  UIADD3 UR12, -UR12, URZ, URZ ;  /* 0x0000003f0c0c7290 */ /* 0x000fe4000fffe13f */
[----:B------:R-:W-:-:S02]  /*0b90*/  USHF.R.U64 UR24, UR23, UR21, UR10 ;  /* 0x0000001517187299 */ /* 0x000fc4000800120a */
[----:B------:R-:W-:Y:S01]  /*0ba0*/  USHF.L.U32 UR6, UR16, UR21, URZ ;  /* 0x0000001510067299 */ /* 0x000fe2000800063f */
[----:B------:R-:W-:Y:S01]  /*0bb0*/  ULDC UR13, c[0x0][0x144] ;  /* 0x00005100000d7ab9 */ /* 0x000fe20000000800 */
[----:B------:R-:W-:Y:S01]  /*0bc0*/  ULDC UR5, c[0x0][0x600] ;  /* 0x0001800000057ab9 */ /* 0x000fe20000000800 */
[----:B------:R-:W-:Y:S02]  /*0bd0*/  ULOP3.LUT UR16, URZ, UR11, URZ, 0x33, !UPT ;  /* 0x0000000b3f107292 */ /* 0x000fe4000f8e333f */
[----:B------:R-:W-:Y:S02]  /*0be0*/  USHF.R.U32.HI UR11, URZ, UR21, UR10 ;  /* 0x000000153f0b7299 */ /* 0x000fe4000801160a */
[----:B------:R-:W-:Y:S02]  /*0bf0*/  UIADD3 UR18, UR5, -0x1, URZ ;  /* 0xffffffff05127890 */ /* 0x000fe4000fffe03f */
[----:B------:R-:W-:Y:S02]  /*0c00*/  UIADD3 UR20, -UR14, URZ, URZ ;  /* 0x0000003f0e147290 */ /* 0x000fe4000fffe13f */
[----:B------:R-:W-:Y:S01]  /*0c10*/  UIMAD UR4, UR13, UR12, UR4 ;  /* 0x0000000c0d0472a4 */ /* 0x000fe2000f8e0204 */
[----:B------:R-:W-:Y:S01]  /*0c20*/  ULDC UR25, c[0x0][0x148] ;  /* 0x0000520000197ab9 */ /* 0x000fe20000000800 */
[----:B------:R-:W-:Y:S01]  /*0c30*/  ULDC UR21, c[0x0][0x648] ;  /* 0x0001920000157ab9 */ /* 0x000fe20000000800 */
[----:B------:R-:W-:Y:S01]  /*0c40*/  ULDC UR22, c[0x0][0x638] ;  /* 0x00018e0000167ab9 */ /* 0x000fe20000000800 */
[----:B------:R-:W-:Y:S01]  /*0c50*/  UMOV UR10, UR24 ;  /* 0x00000018000a7c82 */ /* 0x000fe20008000000 */
[----:B------:R-:W-:Y:S07]  /*0c60*/  @!P0 BRA `(.L_x_6) ;  /* 0x0000000000308947 */ /* 0x000fee0003800000 */
[----:B------:R-:W-:Y:S02]  /*0c70*/  ULDC UR14, c[0x0][0x64c] ;  /* 0x00019300000e7ab9 */ /* 0x000fe40000000800 */
        /* <DEDUP_REMOVED lines=8> */
[----:B------:R-:W-:-:S07]  /*0d00*/  UIMAD.WIDE.U32.X UR8, UR17, UR9, UR14, UP0 ;  /* 0x00000009110872a5 */ /* 0x000fce00080e040e */
[----:B------:R-:W-:Y:S01]  /*0d10*/  UMOV UR10, UR8 ;  /* 0x00000008000a7c82 */ /* 0x000fe20008000000 */
[----:B------:R-:W-:-:S05]  /*0d20*/  UMOV UR11, UR9 ;  /* 0x00000009000b7c82 */ /* 0x000fca0008000000 */
.L_x_6:
[----:B------:R-:W-:Y:S01]  /*0d30*/  UISETP.NE.AND UP0, UPT, UR46, URZ, UPT ;  /* 0x0000003f2e00728c */ /* 0x000fe2000bf05270 */
[----:B------:R-:W-:Y:S01]  /*0d40*/  IMAD.MOV.U32 R0, RZ, RZ, 0x1 ;  /* 0x00000001ff007424 */ /* 0x000fe200078e00ff */
[----:B------:R-:W-:Y:S02]  /*0d50*/  USHF.R.U64 UR8, UR10, UR21, UR11 ;  /* 0x000000150a087299 */ /* 0x000fe4000800120b */
[----:B------:R-:W-:Y:S02]  /*0d60*/  ULOP3.LUT UR16, UR23, UR16, URZ, 0xc0, !UPT ;  /* 0x0000001017107292 */ /* 0x000fe4000f8ec03f */
[----:B------:R-:W-:Y:S02]  /*0d70*/  ULOP3.LUT UR18, UR19, UR18, URZ, 0xc0, !UPT ;  /* 0x0000001213127292 */ /* 0x000fe4000f8ec03f */
[----:B------:R-:W-:-:S03]  /*0d80*/  UIMAD UR16, UR6, UR8, UR16 ;  /* 0x00000008061072a4 */ /* 0x000fc6000f8e0210 */
[----:B------:R-:W-:Y:S02]  /*0d90*/  @UP0 UIMAD UR4, UR25, UR20, UR7 ;  /* 0x00000014190402a4 */ /* 0x000fe4000f8e0207 */
[----:B------:R-:W-:-:S04]  /*0da0*/  UIADD3 UR7, -UR8, URZ, URZ ;  /* 0x0000003f08077290 */ /* 0x000fc8000fffe13f */
[----:B------:R-:W-:-:S03]  /*0db0*/  UIMAD UR6, UR7, UR22, UR24 ;  /* 0x00000016070672a4 */ /* 0x000fc6000f8e0218 */
[----:B------:R-:W-:Y:S01]  /*0dc0*/  ULDC UR7, c[0x0][0x610] ;  /* 0x0001840000077ab9 */ /* 0x000fe20000000800 */
[----:B------:R-:W-:Y:S02]  /*0dd0*/  UIMAD UR6, UR6, UR5, UR18 ;  /* 0x00000005060672a4 */ /* 0x000fe4000f8e0212 */
[----:B------:R-:W-:-:S04]  /*0de0*/  UIMAD UR4, UR16, UR7, UR4 ;  /* 0x00000007100472a4 */ /* 0x000fc8000f8e0204 */
[----:B------:R-:W-:Y:S02]  /*0df0*/  USEL UR42, UR6, UR4, !UP0 ;  /* 0x00000004062a7287 */ /* 0x000fe4000c000000 */
[----:B------:R-:W-:-:S12]  /*0e00*/  USEL UR41, UR4, UR6, !UP0 ;  /* 0x0000000604297287 */ /* 0x000fd8000c000000 */
.L_x_4:
[----:B------:R-:W-:-:S08]  /*0e10*/  NOP ;  /* 0x0000000000007918 */ /* 0x000fd00000000000 */
[----:B------:R-:W0:Y:S02]  /*0e20*/  USETMAXREG.TRY_ALLOC.CTAPOOL UP0, 0xf0 ;  /* 0x000000f0000079c8 */ /* 0x000e240008000600 */
[----:B0-----:R-:W-:-:S13]  /*0e30*/  PLOP3.LUT P0, PT, PT, PT, UP0, 0x80, 0x0 ;  /* 0x000000000000781c */ /* 0x001fda0003f0f008 */
[----:B------:R-:W-:Y:S05]  /*0e40*/  @!P0 BRA `(.L_x_4) ;  /* 0xfffffffc00f08947 */ /* 0x000fea000383ffff */
[----:B------:R-:W-:Y:S01]  /*0e50*/  ULDC.64 UR4, c[0x0][0x598] ;  /* 0x0001660000047ab9 */ /* 0x000fe20000000a00 */
[----:B------:R-:W-:Y:S01]  /*0e60*/  ULDC.64 UR36, c[0x0][0x208] ;  /* 0x0000820000247ab9 */ /* 0x000fe20000000a00 */
[----:B------:R-:W-:-:S04]  /*0e70*/  ISETP.NE.U32.AND P0, PT, RZ, UR4, PT ;  /* 0x00000004ff007c0c */ /* 0x000fc8000bf05070 */
[----:B------:R-:W-:-:S13]  /*0e80*/  ISETP.NE.AND.EX P0, PT, RZ, UR5, PT, P0 ;  /* 0x00000005ff007c0c */ /* 0x000fda000bf05300 */
[----:B------:R-:W-:Y:S05]  /*0e90*/  @!P0 BRA `(.L_x_7) ;  /* 0x00000000001c8947 */ /* 0x000fea0003800000 */
[----:B------:R-:W0:Y:S02]  /*0ea0*/  LDC.64 R2, c[0x0][0x598] ;  /* 0x00016600ff027b82 */ /* 0x000e240000000a00 */
[----:B0-----:R-:W2:Y:S02]  /*0eb0*/  LDG.E.64 R2, desc[UR36][R2.64] ;  /* 0x0000002402027981 */ /* 0x001ea4000c1e1b00 */
[----:B--2---:R-:W-:-:S04]  /*0ec0*/  ISETP.NE.U32.AND P0, PT, R2, RZ, PT ;  /* 0x000000ff0200720c */ /* 0x004fc80003f05070 */
[----:B------:R-:W-:-:S13]  /*0ed0*/  ISETP.NE.AND.EX P0, PT, R3, RZ, PT, P0 ;  /* 0x000000ff0300720c */ /* 0x000fda0003f05300 */
[----:B------:R-:W-:Y:S05]  /*0ee0*/  @!P0 BRA `(.L_x_7) ;  /* 0x0000000000088947 */ /* 0x000fea0003800000 */
[----:B------:R0:W5:Y:S01]  /*0ef0*/  LD.E R2, desc[UR36][R2.64] ;  /* 0x0000002402027980 */ /* 0x000162000c101900 */
[----:B------:R-:W-:Y:S05]  /*0f00*/  BRA `(.L_x_8) ;  /* 0x0000000000247947 */ /* 0x000fea0003800000 */
.L_x_7:
[----:B------:R-:W-:Y:S02]  /*0f10*/  ULDC.64 UR4, c[0x0][0x588] ;  /* 0x0001620000047ab9 */ /* 0x000fe40000000a00 */
[----:B------:R-:W-:-:S04]  /*0f20*/  ISETP.NE.U32.AND P0, PT, RZ, UR4, PT ;  /* 0x00000004ff007c0c */ /* 0x000fc8000bf05070 */
[----:B------:R-:W-:-:S13]  /*0f30*/  ISETP.NE.AND.EX P0, PT, RZ, UR5, PT, P0 ;  /* 0x00000005ff007c0c */ /* 0x000fda000bf05300 */
[----:B------:R-:W-:Y:S05]  /*0f40*/  @!P0 BRA `(.L_x_9) ;  /* 0x00000000000c8947 */ /* 0x000fea0003800000 */
[----:B------:R-:W0:Y:S02]  /*0f50*/  LDC.64 R2, c[0x0][0x588] ;  /* 0x00016200ff027b82 */ /* 0x000e240000000a00 */
[----:B0-----:R1:W5:Y:S01]  /*0f60*/  LDG.E R2, desc[UR36][R2.64] ;  /* 0x0000002402027981 */ /* 0x001362000c1e1900 */
[----:B------:R-:W-:Y:S05]  /*0f70*/  BRA `(.L_x_8) ;  /* 0x0000000000087947 */ /* 0x000fea0003800000 */
.L_x_9:
[----:B------:R-:W-:Y:S02]  /*0f80*/  ULDC UR4, c[0x0][0x580] ;  /* 0x0001600000047ab9 */ /* 0x000fe40000000800 */
[----:B------:R-:W-:-:S07]  /*0f90*/  IMAD.U32 R2, RZ, RZ, UR4 ;  /* 0x00000004ff027e24 */ /* 0x000fce000f8e00ff */
.L_x_8:
[----:B------:R-:W-:Y:S02]  /*0fa0*/  ULDC.64 UR4, c[0x0][0x5a0] ;  /* 0x0001680000047ab9 */ /* 0x000fe40000000a00 */
[----:B------:R-:W-:-:S04]  /*0fb0*/  ISETP.NE.U32.AND P0, PT, RZ, UR4, PT ;  /* 0x00000004ff007c0c */ /* 0x000fc8000bf05070 */
[----:B------:R-:W-:-:S13]  /*0fc0*/  ISETP.NE.AND.EX P0, PT, RZ, UR5, PT, P0 ;  /* 0x00000005ff007c0c */ /* 0x000fda000bf05300 */
[----:B------:R-:W-:Y:S05]  /*0fd0*/  @!P0 BRA `(.L_x_10) ;  /* 0x00000000001c8947 */ /* 0x000fea0003800000 */
[----:B------:R-:W2:Y:S02]  /*0fe0*/  LDC.64 R4, c[0x0][0x5a0] ;  /* 0x00016800ff047b82 */ /* 0x000ea40000000a00 */
[----:B--2---:R-:W2:Y:S02]  /*0ff0*/  LDG.E.64 R4, desc[UR36][R4.64] ;  /* 0x0000002404047981 */ /* 0x004ea4000c1e1b00 */
[----:B--2---:R-:W-:-:S04]  /*1000*/  ISETP.NE.U32.AND P0, PT, R4, RZ, PT ;  /* 0x000000ff0400720c */ /* 0x004fc80003f05070 */
[----:B------:R-:W-:-:S13]  /*1010*/  ISETP.NE.AND.EX P0, PT, R5, RZ, PT, P0 ;  /* 0x000000ff0500720c */ /* 0x000fda0003f05300 */
[----:B------:R-:W-:Y:S05]  /*1020*/  @!P0 BRA `(.L_x_10) ;  /* 0x0000000000088947 */ /* 0x000fea0003800000 */
[----:B------:R2:W5:Y:S01]  /*1030*/  LD.E R16, desc[UR36][R4.64] ;  /* 0x0000002404107980 */ /* 0x000562000c101900 */
[----:B------:R-:W-:Y:S05]  /*1040*/  BRA `(.L_x_11) ;  /* 0x0000000000247947 */ /* 0x000fea0003800000 */
.L_x_10:
[----:B------:R-:W-:Y:S02]  /*1050*/  ULDC.64 UR4, c[0x0][0x590] ;  /* 0x0001640000047ab9 */ /* 0x000fe40000000a00 */
[----:B------:R-:W-:-:S04]  /*1060*/  ISETP.NE.U32.AND P0, PT, RZ, UR4, PT ;  /* 0x00000004ff007c0c */ /* 0x000fc8000bf05070 */
[----:B------:R-:W-:-:S13]  /*1070*/  ISETP.NE.AND.EX P0, PT, RZ, UR5, PT, P0 ;  /* 0x00000005ff007c0c */ /* 0x000fda000bf05300 */
[----:B------:R-:W-:Y:S05]  /*1080*/  @!P0 BRA `(.L_x_12) ;  /* 0x00000000000c8947 */ /* 0x000fea0003800000 */
[----:B------:R-:W2:Y:S02]  /*1090*/  LDC.64 R16, c[0x0][0x590] ;  /* 0x00016400ff107b82 */ /* 0x000ea40000000a00 */
[----:B--2---:R3:W5:Y:S01]  /*10a0*/  LDG.E R16, desc[UR36][R16.64] ;  /* 0x0000002410107981 */ /* 0x004762000c1e1900 */
[----:B------:R-:W-:Y:S05]  /*10b0*/  BRA `(.L_x_11) ;  /* 0x0000000000087947 */ /* 0x000fea0003800000 */
.L_x_12:
[----:B------:R-:W-:Y:S02]  /*10c0*/  ULDC UR4, c[0x0][0x584] ;  /* 0x0001610000047ab9 */ /* 0x000fe40000000800 */
[----:B------:R-:W-:-:S07]  /*10d0*/  IMAD.U32 R16, RZ, RZ, UR4 ;  /* 0x00000004ff107e24 */ /* 0x000fce000f8e00ff */
.L_x_11:
[----:B------:R-:W-:-:S13]  /*10e0*/  LOP3.LUT P0, RZ, R0, 0xff, RZ, 0xc0, !PT ;  /* 0x000000ff00ff7812 */ /* 0x000fda000780c0ff */
[----:B------:R-:W-:Y:S05]  /*10f0*/  @!P0 EXIT ;  /* 0x000000000000894d */ /* 0x000fea0003800000 */
[----:B------:R-:W-:Y:S01]  /*1100*/  ULDC UR4, c[0x0][0x28c] ;  /* 0x0000a30000047ab9 */ /* 0x000fe20000000800 */
[----:B------:R-:W-:Y:S01]  /*1110*/  UMOV UR38, URZ ;  /* 0x0000003f00267c82 */ /* 0x000fe20008000000 */
[----:B------:R-:W-:Y:S01]  /*1120*/  UIADD3 UR4, UR4, 0x1f, URZ ;  /* 0x0000001f04047890 */ /* 0x000fe2000fffe03f */
[----:B------:R-:W-:-:S03]  /*1130*/  UMOV UR39, URZ ;  /* 0x0000003f00277c82 */ /* 0x000fc60008000000 */
[----:B------:R-:W-:-:S04]  /*1140*/  USHF.R.S32.HI UR5, URZ, 0x1f, UR4 ;  /* 0x0000001f3f057899 */ /* 0x000fc80008011404 */
[----:B------:R-:W-:-:S04]  /*1150*/  ULEA.HI UR5, UR5, UR4, URZ, 0x5 ;  /* 0x0000000405057291 */ /* 0x000fc8000f8f283f */
[----:B------:R-:W-:-:S12]  /*1160*/  USHF.R.S32.HI UR44, URZ, 0x5, UR5 ;  /* 0x000000053f2c7899 */ /* 0x000fd80008011405 */
.L_x_540:
[----:B------:R-:W4:Y:S01]  /*1170*/  S2R R0, SR_TID.X ;  /* 0x0000000000007919 */ /* 0x000f220000002100 */
[----:B------:R-:W0:Y:S01]  /*1180*/  S2UR UR6, SR_CgaCtaId ;  /* 0x00000000000679c3 */ /* 0x000e220000008800 */
[----:B------:R-:W-:Y:S02]  /*1190*/  UMOV UR47, 0x400 ;  /* 0x00000400002f7882 */ /* 0x000fe40000000000 */
[----:B0-----:R-:W-:Y:S01]  /*11a0*/  ULEA UR47, UR6, UR47, 0x18 ;  /* 0x0000002f062f7291 */ /* 0x001fe2000f8ec03f */
[----:B----4-:R-:W-:-:S04]  /*11b0*/  LOP3.LUT R0, R0, 0x80, RZ, 0xc0, !PT ;  /* 0x0000008000007812 */ /* 0x010fc800078ec0ff */
[----:B------:R-:W-:-:S06]  /*11c0*/  SHF.R.U32.HI R0, RZ, 0x7, R0 ;  /* 0x00000007ff007819 */ /* 0x000fcc0000011600 */
[----:B------:R-:W0:Y:S02]  /*11d0*/  SHFL.IDX PT, R0, R0, RZ, 0x1f ;  /* 0x00001fff00007589 */ /* 0x000e2400000e0000 */
[----:B0-----:R-:W-:-:S13]  /*11e0*/  R2UR UR4, R0 ;  /* 0x00000000000472ca */ /* 0x001fda00000e0000 */
[----:B------:R-:W-:-:S04]  /*11f0*/  ULEA.HI UR5, UR4, UR4, URZ, 0x1 ;  /* 0x0000000404057291 */ /* 0x000fc8000f8f083f */
[----:B------:R-:W-:-:S04]  /*1200*/  ULOP3.LUT UR5, UR5, 0xffffe, URZ, 0xc0, !UPT ;  /* 0x000ffffe05057892 */ /* 0x000fc8000f8ec03f */
[----:B------:R-:W-:-:S03]  /*1210*/  UIADD3 UR5, UR4, -UR5, URZ ;  /* 0x8000000504057290 */ /* 0x000fc6000fffe03f */
[----:B------:R-:W-:Y:S01]  /*1220*/  ULDC UR4, c[0x0][0x28c] ;  /* 0x0000a30000047ab9 */ /* 0x000fe20000000800 */
[----:B------:R-:W-:Y:S01]  /*1230*/  ULEA UR5, UR5, UR47, 0xc ;  /* 0x0000002f05057291 */ /* 0x000fe2000f8e603f */
[----:B------:R-:W-:-:S03]  /*1240*/  ISETP.LT.AND P0, PT, RZ, UR4, PT ;  /* 0x00000004ff007c0c */ /* 0x000fc6000bf01270 */
[----:B------:R-:W-:-:S04]  /*1250*/  UIADD3 UR5, UR5, 0x180, URZ ;  /* 0x0000018005057890 */ /* 0x000fc8000fffe03f */
[----:B------:R-:W-:-:S04]  /*1260*/  USHF.R.U32.HI UR5, URZ, 0x4, UR5 ;  /* 0x000000043f057899 */ /* 0x000fc80008011605 */
[----:B------:R-:W-:Y:S02]  /*1270*/  ULOP3.LUT UR45, UR5, 0x3fff, URZ, 0xc0, !UPT ;  /* 0x00003fff052d7892 */ /* 0x000fe4000f8ec03f */
[----:B-1-3--:R-:W-:Y:S10]  /*1280*/  @P0 BRA `(.L_x_13) ;  /* 0x0000000000400947 */ /* 0x00aff40003800000 */
[----:B------:R-:W-:Y:S01]  /*1290*/  MOV R0, 0x0 ;  /* 0x0000000000007802 */ /* 0x000fe20000000f00 */
[----:B------:R-:W-:Y:S01]  /*12a0*/  ULDC.64 UR4, c[0x4][0x68] ;  /* 0x01001a0000047ab9 */ /* 0x000fe20000000a00 */
[----:B------:R-:W-:Y:S01]  /*12b0*/  ULDC.64 UR6, c[0x4][0x8] ;  /* 0x0100020000067ab9 */ /* 0x000fe20000000a00 */
[----:B--2---:R-:W-:Y:S01]  /*12c0*/  IMAD.U32 R4, RZ, RZ, UR4 ;  /* 0x00000004ff047e24 */ /* 0x004fe2000f8e00ff */
[----:B------:R0:W2:Y:S01]  /*12d0*/  LDC.64 R14, c[0x4][R0] ;  /* 0x01000000000e7b82 */ /* 0x0000a20000000a00 */
[----:B------:R-:W-:Y:S01]  /*12e0*/  IMAD.U32 R5, RZ, RZ, UR5 ;  /* 0x00000005ff057e24 */ /* 0x000fe2000f8e00ff */
[----:B------:R-:W-:Y:S01]  /*12f0*/  ULDC.64 UR4, c[0x4][0x70] ;  /* 0x01001c0000047ab9 */ /* 0x000fe20000000a00 */
[----:B------:R-:W-:Y:S01]  /*1300*/  IMAD.U32 R10, RZ, RZ, UR6 ;  /* 0x00000006ff0a7e24 */ /* 0x000fe2000f8e00ff */
[----:B------:R-:W-:Y:S01]  /*1310*/  MOV R7, UR5 ;  /* 0x0000000500077c02 */ /* 0x000fe20008000f00 */
[----:B------:R-:W-:Y:S02]  /*1320*/  IMAD.U32 R6, RZ, RZ, UR4 ;  /* 0x00000004ff067e24 */ /* 0x000fe4000f8e00ff */
[----:B------:R-:W-:-:S02]  /*1330*/  IMAD.U32 R11, RZ, RZ, UR7 ;  /* 0x00000007ff0b7e24 */ /* 0x000fc4000f8e00ff */
[----:B------:R-:W-:Y:S02]  /*1340*/  IMAD.MOV.U32 R8, RZ, RZ, 0x1e1 ;  /* 0x000001e1ff087424 */ /* 0x000fe400078e00ff */
[----:B------:R-:W-:Y:S02]  /*1350*/  IMAD.MOV.U32 R12, RZ, RZ, 0x1 ;  /* 0x00000001ff0c7424 */ /* 0x000fe400078e00ff */
[----:B0-----:R-:W-:-:S07]  /*1360*/  IMAD.MOV.U32 R13, RZ, RZ, RZ ;  /* 0x000000ffff0d7224 */ /* 0x001fce00078e00ff */
[----:B------:R-:W-:-:S07]  /*1370*/  LEPC R20, `(.L_x_13) ;  /* 0x000000001014794e */ /* 0x000fce0000000000 */
[----:B-123-5:R-:W-:Y:S05]  /*1380*/  CALL.ABS.NOINC R14 ;  /* 0x000000000e007343 */ /* 0x02efea0003c00000 */
.L_x_13:
[----:B------:R-:W-:-:S06]  /*1390*/  ULOP3.LUT UR4, UR40, 0x1, URZ, 0xfc, !UPT ;  /* 0x0000000128047892 */ /* 0x000fcc000f8efc3f */
[----:B------:R-:W-:-:S05]  /*13a0*/  IMAD.U32 R0, RZ, RZ, UR4 ;  /* 0x00000004ff007e24 */ /* 0x000fca000f8e00ff */
[----:B------:R-:W-:-:S13]  /*13b0*/  ISETP.NE.AND P0, PT, R0, 0x3, PT ;  /* 0x000000030000780c */ /* 0x000fda0003f05270 */
[----:B------:R-:W-:Y:S05]  /*13c0*/  @!P0 BRA `(.L_x_14) ;  /* 0x0000000000048947 */ /* 0x000fea0003800000 */
[----:B------:R-:W-:Y:S01]  /*13d0*/  BPT.TRAP 0x1 ;  /* 0x000000040000795c */ /* 0x000fe20000300000 */
.L_x_14:
[----:B-1----:R-:W-:Y:S02]  /*13e0*/  IMAD.U32 R3, RZ, RZ, UR39 ;  /* 0x00000027ff037e24 */ /* 0x002fe4000f8e00ff */
[----:B------:R-:W-:-:S03]  /*13f0*/  IMAD.U32 R0, RZ, RZ, UR38 ;  /* 0x00000026ff007e24 */ /* 0x000fc6000f8e00ff */
[----:B------:R-:W-:Y:S02]  /*1400*/  LEA R3, R3, UR47, 0x3 ;  /* 0x0000002f03037c11 */ /* 0x000fe4000f8e18ff */
[----:B------:R-:W-:-:S04]  /*1410*/  SHF.L.U32 R0, R0, 0x1f, RZ ;  /* 0x0000001f00007819 */ /* 0x000fc800000006ff */
[----:B------:R0:W1:Y:S01]  /*1420*/  SYNCS.PHASECHK.TRANS64.TRYWAIT P1, [R3+URZ], R0 ;  /* 0x00000000030075a7 */ /* 0x000062000802017f */
[----:B------:R-:W-:Y:S05]  /*1430*/  @!P0 BRA `(.L_x_15) ;  /* 0x0000000000048947 */ /* 0x000fea0003800000 */
[----:B------:R-:W-:Y:S01]  /*1440*/  BPT.TRAP 0x1 ;  /* 0x000000040000795c */ /* 0x000fe20000300000 */
.L_x_15:
[----:B-1----:R-:W-:Y:S05]  /*1450*/  @P1 BRA `(.L_x_16) ;  /* 0x0000000000081947 */ /* 0x002fea0003800000 */
[----:B------:R-:W1:Y:S02]  /*1460*/  SYNCS.PHASECHK.TRANS64.TRYWAIT P1, [R3+URZ], R0 ;  /* 0x00000000030075a7 */ /* 0x000e64000802017f */
[----:B-1----:R-:W-:Y:S05]  /*1470*/  @!P1 BRA `(.L_x_17) ;  /* 0x0000016400949947 */ /* 0x002fea0003800000 */
.L_x_16:
[----:B------:R-:W-:-:S04]  /*1480*/  UISETP.LT.AND UP0, UPT, UR44, 0x1, UPT ;  /* 0x000000012c00788c */ /* 0x000fc8000bf01270 */
[----:B------:R-:W-:-:S04]  /*1490*/  USEL UR4, UR44, 0x1, UP0 ;  /* 0x000000012c047887 */ /* 0x000fc80008000000 */
[----:B------:R-:W-:-:S06]  /*14a0*/  UIADD3 UR4, UR44, -UR4, URZ ;  /* 0x800000042c047290 */ /* 0x000fcc000fffe03f */
[----:B01----:R-:W-:Y:S01]  /*14b0*/  MOV R0, UR4 ;  /* 0x0000000400007c02 */ /* 0x003fe20008000f00 */
[----:B------:R-:W-:Y:S01]  /*14c0*/  IMAD.U32 R3, RZ, RZ, UR4 ;  /* 0x00000004ff037e24 */ /* 0x000fe2000f8e00ff */
[----:B------:R-:W-:Y:S05]  /*14d0*/  WARPSYNC.ALL ;  /* 0x0000000000007948 */ /* 0x000fea0003800000 */
[----:B------:R-:W-:Y:S01]  /*14e0*/  ISETP.GE.AND P1, PT, R0, 0x1, PT ;  /* 0x000000010000780c */ /* 0x000fe20003f26270 */
[----:B------:R-:W-:Y:S01]  /*14f0*/  UIADD3 UR47, UR47, 0x1c180, URZ ;  /* 0x0001c1802f2f7890 */ /* 0x000fe2000fffe03f */
[----:B------:R-:W-:Y:S01]  /*1500*/  WARPGROUP.ARRIVE ;  /* 0x00000000000079c5 */ /* 0x000fe20000000000 */
[----:B------:R-:W-:-:S02]  /*1510*/  ULEA UR9, UR39, UR45, 0xa ;  /* 0x0000002d27097291 */ /* 0x000fc4000f8e503f */
[----:B------:R-:W-:Y:S01]  /*1520*/  USHF.R.U32.HI UR47, URZ, 0x4, UR47 ;  /* 0x000000043f2f7899 */ /* 0x000fe2000801162f */
[----:B------:R-:W-:Y:S01]  /*1530*/  UMOV UR5, 0x40000040 ;  /* 0x4000004000057882 */ /* 0x000fe20000000000 */
[----:B------:R-:W-:Y:S02]  /*1540*/  UMOV UR7, 0x40000040 ;  /* 0x4000004000077882 */ /* 0x000fe40000000000 */
[----:B------:R-:W-:Y:S01]  /*1550*/  ULOP3.LUT UR8, UR47, 0x3fff, URZ, 0xc0, !UPT ;  /* 0x00003fff2f087892 */ /* 0x000fe2000f8ec03f */
[----:B------:R-:W-:-:S03]  /*1560*/  UMOV UR4, UR9 ;  /* 0x0000000900047c82 */ /* 0x000fc60008000000 */
[----:B------:R-:W-:-:S04]  /*1570*/  ULOP3.LUT UR8, UR8, 0x1000000, URZ, 0xfc, !UPT ;  /* 0x0100000008087892 */ /* 0x000fc8000f8efc3f */
[----:B------:R-:W-:-:S07]  /*1580*/  ULEA UR10, UR39, UR8, 0xa ;  /* 0x00000008270a7291 */ /* 0x000fce000f8e503f */
[----:B------:R-:W-:Y:S02]  /*1590*/  UMOV UR6, UR10 ;  /* 0x0000000a00067c82 */ /* 0x000fe40008000000 */
[----:B------:R-:W-:Y:S01]  /*15a0*/  HGMMA.64x256x16.F32.BF16 R24, gdesc[UR4].tnspA.tnspB, RZ, !UPT, gsb0 ;  /* 0x63e00000041879f0 */ /* 0x000fe2000c0018ff */
[----:B------:R-:W-:Y:S01]  /*15b0*/  UIADD3 UR4, UR9, 0x200, URZ ;  /* 0x0000020009047890 */ /* 0x000fe2000fffe03f */
[----:B------:R-:W-:Y:S01]  /*15c0*/  UMOV UR5, 0x40000040 ;  /* 0x4000004000057882 */ /* 0x000fe20000000000 */
[----:B------:R-:W-:Y:S02]  /*15d0*/  WARPGROUP.DEPBAR.LE gsb0, 0x0 ;  /* 0x00008000000079c5 */ /* 0x000fe40000010000 */
[----:B------:R-:W-:Y:S01]  /*15e0*/  STL.64 [R1], R24 ;  /* 0x0000001801007387 */ /* 0x000fe20000100a00 */
[----:B------:R-:W-:Y:S01]  /*15f0*/  IMAD.MOV.U32 R235, RZ, RZ, R49 ;  /* 0x000000ffffeb7224 */ /* 0x000fe200078e0031 */
[----:B------:R-:W-:Y:S01]  /*1600*/  MOV R228, R56 ;  /* 0x0000003800e47202 */ /* 0x000fe20000000f00 */
[----:B------:R-:W-:Y:S01]  /*1610*/  IMAD.MOV.U32 R234, RZ, RZ, R50 ;  /* 0x000000ffffea7224 */ /* 0x000fe200078e0032 */
[----:B------:R-:W-:Y:S01]  /*1620*/  STL.64 [R1+0x8], R26 ;  /* 0x0000081a01007387 */ /* 0x000fe20000100a00 */
        /* <DEDUP_REMOVED lines=40> */
[----:B------:R-:W-:-:S02]  /*18b0*/  IMAD.MOV.U32 R157, RZ, RZ, R73 ;  /* 0x000000ffff9d7224 */ /* 0x000fc400078e0049 */
[----:B------:R-:W-:Y:S01]  /*18c0*/  IMAD.MOV.U32 R159, RZ, RZ, R75 ;  /* 0x000000ffff9f7224 */ /* 0x000fe200078e004b */
[----:B------:R0:W-:Y:S01]  /*18d0*/  STL [R1+0x60], R48 ;  /* 0x0000603001007387 */ /* 0x0001e20000100800 */
[----:B------:R-:W-:Y:S02]  /*18e0*/  IMAD.MOV.U32 R216, RZ, RZ, R76 ;  /* 0x000000ffffd87224 */ /* 0x000fe400078e004c */
[----:B------:R-:W-:Y:S01]  /*18f0*/  IMAD.MOV.U32 R161, RZ, RZ, R77 ;  /* 0x000000ffffa17224 */ /* 0x000fe200078e004d */
[----:B------:R-:W-:Y:S01]  /*1900*/  STL [R1+0x2b8], R160 ;  /* 0x0002b8a001007387 */ /* 0x000fe20000100800 */
[----:B------:R-:W-:Y:S02]  /*1910*/  IMAD.MOV.U32 R162, RZ, RZ, R78 ;  /* 0x000000ffffa27224 */ /* 0x000fe400078e004e */
[----:B------:R-:W-:Y:S02]  /*1920*/  IMAD.MOV.U32 R163, RZ, RZ, R79 ;  /* 0x000000ffffa37224 */ /* 0x000fe400078e004f */
[----:B------:R-:W-:-:S02]  /*1930*/  IMAD.MOV.U32 R164, RZ, RZ, R80 ;  /* 0x000000ffffa47224 */ /* 0x000fc400078e0050 */
[----:B------:R-:W-:Y:S02]  /*1940*/  IMAD.MOV.U32 R165, RZ, RZ, R81 ;  /* 0x000000ffffa57224 */ /* 0x000fe400078e0051 */
[----:B------:R-:W-:Y:S02]  /*1950*/  IMAD.MOV.U32 R166, RZ, RZ, R82 ;  /* 0x000000ffffa67224 */ /* 0x000fe400078e0052 */
[----:B------:R-:W-:Y:S02]  /*1960*/  IMAD.MOV.U32 R168, RZ, RZ, R84 ;  /* 0x000000ffffa87224 */ /* 0x000fe400078e0054 */
        /* <DEDUP_REMOVED lines=47> */
[----:B---3--:R-:W-:Y:S02]  /*1c60*/  IMAD.MOV.U32 R17, RZ, RZ, R138 ;  /* 0x000000ffff117224 */ /* 0x008fe400078e008a */
        /* <DEDUP_REMOVED lines=9> */
[----:B--2---:R-:W-:Y:S02]  /*1d00*/  IMAD.MOV.U32 R5, RZ, RZ, R149 ;  /* 0x000000ffff057224 */ /* 0x004fe400078e0095 */
[----:B------:R-:W-:Y:S02]  /*1d10*/  IMAD.MOV.U32 R4, RZ, RZ, R150 ;  /* 0x000000ffff047224 */ /* 0x000fe400078e0096 */
[----:B------:R-:W-:Y:S02]  /*1d20*/  IMAD.MOV.U32 R0, RZ, RZ, R151 ;  /* 0x000000ffff007224 */ /* 0x000fe400078e0097 */
[----:B0-----:R-:W-:-:S06]  /*1d30*/  WARPGROUP.ARRIVE ;  /* 0x00000000000079c5 */ /* 0x001fcc0000000000 */
[----:B------:R-:W-:Y:S03]  /*1d40*/  HGMMA.64x256x16.F32.BF16 R24, gdesc[UR4].tnspA.tnspB, RZ, !UPT, gsb0 ;  /* 0x63e00000041879f0 */ /* 0x000fe6000c0018ff */
[----:B------:R-:W-:Y:S02]  /*1d50*/  WARPGROUP.DEPBAR.LE gsb0, 0x0 ;  /* 0x00008000000079c5 */ /* 0x000fe40000010000 */
[----:B------:R-:W-:Y:S04]  /*1d60*/  STL.64 [R1+0x2b0], R150 ;  /* 0x0002b09601007387 */ /* 0x000fe80000100a00 */
        /* <DEDUP_REMOVED lines=20> */
[----:B------:R0:W-:Y:S04]  /*1eb0*/  STL.64 [R1+0x208], R108 ;  /* 0x0002086c01007387 */ /* 0x0001e80000100a00 */
[----:B0-----:R-:W2:Y:S04]  /*1ec0*/  LDL.LU R108, [R1] ;  /* 0x00000000016c7983 */ /* 0x001ea80000300800 */
[----:B------:R-:W2:Y:S04]  /*1ed0*/  LDL.LU R109, [R1+0x4] ;  /* 0x00000400016d7983 */ /* 0x000ea80000300800 */
        /* <DEDUP_REMOVED lines=22> */
[----:B------:R-:W2:Y:S01]  /*2040*/  LDL.LU R132, [R1+0x60] ;  /* 0x0000600001847983 */ /* 0x000ea20000300800 */
[----:B------:R-:W-:Y:S01]  /*2050*/  IMAD.MOV.U32 R133, RZ, RZ, R235 ;  /* 0x000000ffff857224 */ /* 0x000fe200078e00eb */
[----:B------:R-:W-:Y:S01]  /*2060*/  MOV R136, R232 ;  /* 0x000000e800887202 */ /* 0x000fe20000000f00 */
[----:B------:R-:W-:Y:S01]  /*2070*/  IMAD.MOV.U32 R134, RZ, RZ, R234 ;  /* 0x000000ffff867224 */ /* 0x000fe200078e00ea */
[----:B------:R-:W-:Y:S01]  /*2080*/  MOV R145, R223 ;  /* 0x000000df00917202 */ /* 0x000fe20000000f00 */
[----:B------:R-:W-:Y:S01]  /*2090*/  IMAD.MOV.U32 R135, RZ, RZ, R233 ;  /* 0x000000ffff877224 */ /* 0x000fe200078e00e9 */
[----:B------:R-:W-:Y:S01]  /*20a0*/  MOV R235, R0 ;  /* 0x0000000000eb7202 */ /* 0x000fe20000000f00 */
[----:B------:R-:W-:Y:S01]  /*20b0*/  IMAD.MOV.U32 R137, RZ, RZ, R231 ;  /* 0x000000ffff897224 */ /* 0x000fe200078e00e7 */
[----:B------:R-:W-:Y:S01]  /*20c0*/  UIADD3 UR4, UR9, 0x80, URZ ;  /* 0x0000008009047890 */ /* 0x000fe2000fffe03f */
[----:B------:R-:W-:Y:S01]  /*20d0*/  IMAD.MOV.U32 R138, RZ, RZ, R230 ;  /* 0x000000ffff8a7224 */ /* 0x000fe200078e00e6 */
[----:B------:R-:W-:Y:S01]  /*20e0*/  UIADD3 UR6, UR10, 0x80, URZ ;  /* 0x000000800a067890 */ /* 0x000fe2000fffe03f */
[----:B------:R-:W-:Y:S01]  /*20f0*/  IMAD.MOV.U32 R139, RZ, RZ, R229 ;  /* 0x000000ffff8b7224 */ /* 0x000fe200078e00e5 */
[----:B------:R-:W-:Y:S01]  /*2100*/  UMOV UR5, 0x40000040 ;  /* 0x4000004000057882 */ /* 0x000fe20000000000 */
[----:B------:R-:W-:Y:S01]  /*2110*/  IMAD.MOV.U32 R140, RZ, RZ, R228 ;  /* 0x000000ffff8c7224 */ /* 0x000fe200078e00e4 */
[----:B------:R-:W-:Y:S01]  /*2120*/  UMOV UR7, 0x40000040 ;  /* 0x4000004000077882 */ /* 0x000fe20000000000 */
[----:B------:R-:W-:-:S02]  /*2130*/  IMAD.MOV.U32 R141, RZ, RZ, R227 ;  /* 0x000000ffff8d7224 */ /* 0x000fc400078e00e3 */
[----:B------:R-:W-:Y:S01]  /*2140*/  IMAD.MOV.U32 R142, RZ, RZ, R226 ;  /* 0x000000ffff8e7224 */ /* 0x000fe200078e00e2 */
[----:B------:R-:W-:Y:S01]  /*2150*/  MOV R226, R12 ;  /* 0x0000000c00e27202 */ /* 0x000fe20000000f00 */
[----:B------:R-:W-:Y:S02]  /*2160*/  IMAD.MOV.U32 R143, RZ, RZ, R225 ;  /* 0x000000ffff8f7224 */ /* 0x000fe400078e00e1 */
[----:B------:R-:W-:Y:S02]  /*2170*/  IMAD.MOV.U32 R144, RZ, RZ, R224 ;  /* 0x000000ffff907224 */ /* 0x000fe400078e00e0 */
[----:B------:R-:W-:Y:S02]  /*2180*/  IMAD.MOV.U32 R146, RZ, RZ, R222 ;  /* 0x000000ffff927224 */ /* 0x000fe400078e00de */
[----:B------:R-:W-:Y:S02]  /*2190*/  IMAD.MOV.U32 R147, RZ, RZ, R221 ;  /* 0x000000ffff937224 */ /* 0x000fe400078e00dd */
[----:B------:R-:W-:-:S02]  /*21a0*/  IMAD.MOV.U32 R148, RZ, RZ, R220 ;  /* 0x000000ffff947224 */ /* 0x000fc400078e00dc */
[----:B------:R-:W-:Y:S02]  /*21b0*/  IMAD.MOV.U32 R149, RZ, RZ, R219 ;  /* 0x000000ffff957224 */ /* 0x000fe400078e00db */
[----:B------:R-:W-:Y:S02]  /*21c0*/  IMAD.MOV.U32 R150, RZ, RZ, R218 ;  /* 0x000000ffff967224 */ /* 0x000fe400078e00da */
[----:B------:R-:W-:Y:S01]  /*21d0*/  IMAD.MOV.U32 R151, RZ, RZ, R217 ;  /* 0x000000ffff977224 */ /* 0x000fe200078e00d9 */
[----:B------:R-:W-:Y:S01]  /*21e0*/  MOV R217, R22 ;  /* 0x0000001600d97202 */ /* 0x000fe20000000f00 */
        /* <DEDUP_REMOVED lines=17> */
[----:B------:R-:W-:-:S06]  /*2300*/  IMAD.MOV.U32 R234, RZ, RZ, R4 ;  /* 0x000000ffffea7224 */ /* 0x000fcc00078e0004 */
[----:B--2---:R-:W-:-:S06]  /*2310*/  WARPGROUP.ARRIVE ;  /* 0x00000000000079c5 */ /* 0x004fcc0000000000 */
[----:B------:R-:W-:Y:S03]  /*2320*/  HGMMA.64x256x16.F32.BF16 R108, gdesc[UR4].tnspA.tnspB, R108, gsb0 ;  /* 0x63e00000046c79f0 */ /* 0x000fe6000800186c */
[----:B------:R-:W-:Y:S02]  /*2330*/  WARPGROUP.DEPBAR.LE gsb0, 0x0 ;  /* 0x00008000000079c5 */ /* 0x000fe40000010000 */
[----:B------:R-:W-:Y:S04]  /*2340*/  STL.64 [R1], R108 ;  /* 0x0000006c01007387 */ /* 0x000fe80000100a00 */
        /* <DEDUP_REMOVED lines=63> */
[----:B0-----:R1:W5:Y:S04]  /*2740*/  LDL.LU R160, [R1+0x2b8] ;  /* 0x0002b80001a07983 */ /* 0x0013680000300800 */
[----:B------:R-:W2:Y:S04]  /*2750*/  LDL.LU.64 R150, [R1+0x2b0] ;  /* 0x0002b00001967983 */ /* 0x000ea80000300a00 */
        /* <DEDUP_REMOVED lines=20> */
[----:B------:R-:W2:Y:S01]  /*28a0*/  LDL.LU.64 R108, [R1+0x208] ;  /* 0x00020800016c7983 */ /* 0x000ea20000300a00 */
[----:B------:R-:W-:Y:S01]  /*28b0*/  UIADD3 UR4, UR9, 0x280, URZ ;  /* 0x0000028009047890 */ /* 0x000fe2000fffe03f */
[----:B------:R-:W-:Y:S01]  /*28c0*/  UMOV UR5, 0x40000040 ;  /* 0x4000004000057882 */ /* 0x000fe20000000000 */
[----:B--2---:R-:W-:-:S07]  /*28d0*/  WARPGROUP.ARRIVE ;  /* 0x00000000000079c5 */ /* 0x004fce0000000000 */
[----:B------:R-:W-:Y:S03]  /*28e0*/  HGMMA.64x256x16.F32.BF16 R24, gdesc[UR4].tnspA.tnspB, R24, gsb0 ;  /* 0x63e00000041879f0 */ /* 0x000fe60008001818 */
[----:B------:R-:W-:Y:S02]  /*28f0*/  WARPGROUP.DEPBAR.LE gsb0, 0x0 ;  /* 0x00008000000079c5 */ /* 0x000fe40000010000 */
[----:B-1----:R-:W-:Y:S05]  /*2900*/  @!P1 BRA `(.L_x_18) ;  /* 0x0000002000909947 */ /* 0x002fea0003800000 */
[----:B------:R-:W-:Y:S02]  /*2910*/  UIADD3 UR4, UR39, 0x1, URZ ;  /* 0x0000000127047890 */ /* 0x000fe4000fffe03f */
[----:B------:R-:W-:Y:S02]  /*2920*/  UMOV UR10, UR39 ;  /* 0x00000027000a7c82 */ /* 0x000fe40008000000 */
[----:B------:R-:W-:-:S04]  /*2930*/  UISETP.NE.AND UP0, UPT, UR4, 0x7, UPT ;  /* 0x000000070400788c */ /* 0x000fc8000bf05270 */
[----:B------:R-:W-:Y:S02]  /*2940*/  USEL UR5, URZ, 0x1, UP0 ;  /* 0x000000013f057887 */ /* 0x000fe40008000000 */
[----:B------:R-:W-:Y:S02]  /*2950*/  USEL UR9, UR4, URZ, UP0 ;  /* 0x0000003f04097287 */ /* 0x000fe40008000000 */
[----:B------:R-:W-:-:S06]  /*2960*/  ULOP3.LUT UR5, UR38, UR5, URZ, 0x3c, !UPT ;  /* 0x0000000526057292 */ /* 0x000fcc000f8e3c3f */
[----:B------:R-:W-:-:S07]  /*2970*/  IMAD.U32 R0, RZ, RZ, UR5 ;  /* 0x00000005ff007e24 */ /* 0x000fce000f8e00ff */
.L_x_25:
[----:B------:R-:W-:Y:S05]  /*2980*/  @!P0 BRA `(.L_x_19) ;  /* 0x0000000000048947 */ /* 0x000fea0003800000 */
[----:B------:R-:W-:Y:S01]  /*2990*/  BPT.TRAP 0x1 ;  /* 0x000000040000795c */ /* 0x000fe20000300000 */
.L_x_19:
[----:B------:R-:W0:Y:S01]  /*29a0*/  S2UR UR5, SR_CgaCtaId ;  /* 0x00000000000579c3 */ /* 0x000e220000008800 */
[----:B------:R-:W-:Y:S01]  /*29b0*/  UMOV UR4, 0x400 ;  /* 0x0000040000047882 */ /* 0x000fe20000000000 */
[----:B------:R-:W-:Y:S01]  /*29c0*/  SHF.L.U32 R4, R0, 0x1f, RZ ;  /* 0x0000001f00047819 */ /* 0x000fe200000006ff */
[----:B0-----:R-:W-:-:S04]  /*29d0*/  ULEA UR13, UR5, UR4, 0x18 ;  /* 0x00000004050d7291 */ /* 0x001fc8000f8ec03f */
[----:B------:R-:W-:-:S09]  /*29e0*/  ULEA UR4, UR9, UR13, 0x3 ;  /* 0x0000000d09047291 */ /* 0x000fd2000f8e183f */
[----:B------:R0:W1:Y:S01]  /*29f0*/  SYNCS.PHASECHK.TRANS64.TRYWAIT P1, [UR4], R4 ;  /* 0x00000004ff0075a7 */ /* 0x0000620008020144 */
[----:B------:R-:W-:Y:S05]  /*2a00*/  @!P0 BRA `(.L_x_20) ;  /* 0x0000000000048947 */ /* 0x000fea0003800000 */
[----:B------:R-:W-:Y:S01]  /*2a10*/  BPT.TRAP 0x1 ;  /* 0x000000040000795c */ /* 0x000fe20000300000 */
.L_x_20:
[----:B-1----:R-:W-:Y:S05]  /*2a20*/  @P1 BRA `(.L_x_21) ;  /* 0x0000000000081947 */ /* 0x002fea0003800000 */
[----:B------:R-:W1:Y:S02]  /*2a30*/  SYNCS.PHASECHK.TRANS64.TRYWAIT P1, [UR4], R4 ;  /* 0x00000004ff0075a7 */ /* 0x000e640008020144 */
[----:B-1----:R-:W-:Y:S05]  /*2a40*/  @!P1 BRA `(.L_x_22) ;  /* 0x0000015000349947 */ /* 0x002fea0003800000 */
.L_x_21:
        /* <DEDUP_REMOVED lines=64> */
[----:B--2---:R-:W2:Y:S04]  /*2e50*/  LDL.LU.64 R24, [R1] ;  /* 0x0000000001187983 */ /* 0x004ea80000300a00 */
        /* <DEDUP_REMOVED lines=63> */
[----:B------:R-:W-:-:S02]  /*3250*/  ULEA UR11, UR9, UR45, 0xa ;  /* 0x0000002d090b7291 */ /* 0x000fc4000f8e503f */
[----:B------:R-:W-:Y:S01]  /*3260*/  ULEA UR12, UR9, UR8, 0xa ;  /* 0x00000008090c7291 */ /* 0x000fe2000f8e503f */
[----:B------:R-:W-:Y:S01]  /*3270*/  UMOV UR5, 0x40000040 ;  /* 0x4000004000057882 */ /* 0x000fe20000000000 */
[----:B------:R-:W-:-:S03]  /*3280*/  UMOV UR7, 0x40000040 ;  /* 0x4000004000077882 */ /* 0x000fc60000000000 */
[----:B------:R-:W-:Y:S02]  /*3290*/  UMOV UR4, UR11 ;  /* 0x0000000b00047c82 */ /* 0x000fe40008000000 */
[----:B------:R-:W-:Y:S01]  /*32a0*/  UMOV UR6, UR12 ;  /* 0x0000000c00067c82 */ /* 0x000fe20008000000 */
[----:B--2---:R-:W-:-:S06]  /*32b0*/  WARPGROUP.ARRIVE ;  /* 0x00000000000079c5 */ /* 0x004fcc0000000000 */
[----:B------:R-:W-:Y:S03]  /*32c0*/  HGMMA.64x256x16.F32.BF16 R24, gdesc[UR4].tnspA.tnspB, R24, gsb0 ;  /* 0x63e00000041879f0 */ /* 0x000fe60008001818 */
[----:B------:R-:W-:Y:S02]  /*32d0*/  WARPGROUP.DEPBAR.LE gsb0, 0x0 ;  /* 0x00008000000079c5 */ /* 0x000fe40000010000 */
[----:B------:R-:W-:Y:S01]  /*32e0*/  STL.64 [R1], R24 ;  /* 0x0000001801007387 */ /* 0x000fe20000100a00 */
[----:B-1----:R-:W-:Y:S01]  /*32f0*/  IMAD.MOV.U32 R5, RZ, RZ, R150 ;  /* 0x000000ffff057224 */ /* 0x002fe200078e0096 */
[----:B0-----:R-:W-:Y:S01]  /*3300*/  MOV R4, R151 ;  /* 0x0000009700047202 */ /* 0x001fe20000000f00 */
        /* <DEDUP_REMOVED lines=45> */
[----:B------:R0:W-:Y:S01]  /*35e0*/  STL.64 [R1+0x60], R48 ;  /* 0x0000603001007387 */ /* 0x0001e20000100a00 */
[----:B------:R-:W-:-:S02]  /*35f0*/  IMAD.MOV.U32 R206, RZ, RZ, R122 ;  /* 0x000000ffffce7224 */ /* 0x000fc400078e007a */
[----:B------:R-:W-:Y:S01]  /*3600*/  IMAD.MOV.U32 R207, RZ, RZ, R123 ;  /* 0x000000ffffcf7224 */ /* 0x000fe200078e007b */
[----:B------:R-:W2:Y:S01]  /*3610*/  LDL.LU.64 R150, [R1+0x4b8] ;  /* 0x0004b80001967983 */ /* 0x000ea20000300a00 */
[----:B------:R-:W-:Y:S02]  /*3620*/  IMAD.MOV.U32 R204, RZ, RZ, R120 ;  /* 0x000000ffffcc7224 */ /* 0x000fe400078e0078 */
[----:B------:R-:W-:Y:S01]  /*3630*/  IMAD.MOV.U32 R205, RZ, RZ, R121 ;  /* 0x000000ffffcd7224 */ /* 0x000fe200078e0079 */
[----:B------:R-:W2:Y:S01]  /*3640*/  LDL.LU.64 R148, [R1+0x4b0] ;  /* 0x0004b00001947983 */ /* 0x000ea20000300a00 */
[----:B------:R-:W-:Y:S02]  /*3650*/  IMAD.MOV.U32 R202, RZ, RZ, R118 ;  /* 0x000000ffffca7224 */ /* 0x000fe400078e0076 */
[----:B------:R-:W-:Y:S01]  /*3660*/  IMAD.MOV.U32 R200, RZ, RZ, R116 ;  /* 0x000000ffffc87224 */ /* 0x000fe200078e0074 */
[----:B------:R-:W2:Y:S01]  /*3670*/  LDL.LU.64 R146, [R1+0x4a8] ;  /* 0x0004a80001927983 */ /* 0x000ea20000300a00 */
        /* <DEDUP_REMOVED lines=108> */
[----:B0-----:R-:W2:Y:S04]  /*3d40*/  LDL.LU.64 R48, [R1+0x320] ;  /* 0x0003200001307983 */ /* 0x001ea80000300a00 */
        /* <DEDUP_REMOVED lines=13> */
[----:B------:R-:W-:-:S02]  /*3e20*/  UMOV UR5, 0x40000040 ;  /* 0x4000004000057882 */ /* 0x000fc40000000000 */
[----:B-----5:R-:W-:Y:S01]  /*3e30*/  STL [R1+0x2b8], R160 ;  /* 0x0002b8a001007387 */ /* 0x020fe20000100800 */
[----:B--2---:R-:W-:-:S06]  /*3e40*/  WARPGROUP.ARRIVE ;  /* 0x00000000000079c5 */ /* 0x004fcc0000000000 */
[----:B------:R-:W-:Y:S03]  /*3e50*/  HGMMA.64x256x16.F32.BF16 R24, gdesc[UR4].tnspA.tnspB, R24, gsb0 ;  /* 0x63e00000041879f0 */ /* 0x000fe60008001818 */
        /* <DEDUP_REMOVED lines=53> */
[----:B------:R-:W-:-:S02]  /*41b0*/  IMAD.MOV.U32 R136, RZ, RZ, R233 ;  /* 0x000000ffff887224 */ /* 0x000fc400078e00e9 */
[----:B------:R-:W-:Y:S02]  /*41c0*/  IMAD.MOV.U32 R137, RZ, RZ, R232 ;  /* 0x000000ffff897224 */ /* 0x000fe400078e00e8 */
[----:B------:R-:W-:Y:S02]  /*41d0*/  IMAD.MOV.U32 R138, RZ, RZ, R231 ;  /* 0x000000ffff8a7224 */ /* 0x000fe400078e00e7 */
[----:B------:R-:W-:Y:S02]  /*41e0*/  IMAD.MOV.U32 R139, RZ, RZ, R230 ;  /* 0x000000ffff8b7224 */ /* 0x000fe400078e00e6 */
[----:B------:R-:W-:Y:S01]  /*41f0*/  IMAD.MOV.U32 R140, RZ, RZ, R229 ;  /* 0x000000ffff8c7224 */ /* 0x000fe200078e00e5 */
[----:B------:R-:W-:Y:S01]  /*4200*/  MOV R229, R10 ;  /* 0x0000000a00e57202 */ /* 0x000fe20000000f00 */
[----:B------:R-:W-:Y:S02]  /*4210*/  IMAD.MOV.U32 R142, RZ, RZ, R227 ;  /* 0x000000ffff8e7224 */ /* 0x000fe400078e00e3 */
[----:B------:R-:W-:-:S02]  /*4220*/  IMAD.MOV.U32 R143, RZ, RZ, R226 ;  /* 0x000000ffff8f7224 */ /* 0x000fc400078e00e2 */
[----:B------:R-:W-:Y:S02]  /*4230*/  IMAD.MOV.U32 R144, RZ, RZ, R225 ;  /* 0x000000ffff907224 */ /* 0x000fe400078e00e1 */
[----:B------:R-:W-:Y:S02]  /*4240*/  IMAD.MOV.U32 R145, RZ, RZ, R224 ;  /* 0x000000ffff917224 */ /* 0x000fe400078e00e0 */
[----:B------:R-:W-:Y:S02]  /*4250*/  IMAD.MOV.U32 R146, RZ, RZ, R223 ;  /* 0x000000ffff927224 */ /* 0x000fe400078e00df */
[----:B------:R-:W-:Y:S02]  /*4260*/  IMAD.MOV.U32 R147, RZ, RZ, R222 ;  /* 0x000000ffff937224 */ /* 0x000fe400078e00de */
[----:B------:R-:W-:Y:S01]  /*4270*/  IMAD.MOV.U32 R148, RZ, RZ, R221 ;  /* 0x000000ffff947224 */ /* 0x000fe200078e00dd */
[----:B------:R-:W-:Y:S01]  /*4280*/  MOV R221, R19 ;  /* 0x0000001300dd7202 */ /* 0x000fe20000000f00 */
        /* <DEDUP_REMOVED lines=19> */
[----:B------:R-:W-:Y:S01]  /*43c0*/  IMAD.MOV.U32 R235, RZ, RZ, R4 ;  /* 0x000000ffffeb7224 */ /* 0x000fe200078e0004 */
[----:B------:R-:W-:Y:S02]  /*43d0*/  UIADD3 UR4, UR11, 0x80, URZ ;  /* 0x000000800b047890 */ /* 0x000fe4000fffe03f */
[----:B------:R-:W-:Y:S01]  /*43e0*/  UIADD3 UR6, UR12, 0x80, URZ ;  /* 0x000000800c067890 */ /* 0x000fe2000fffe03f */
[----:B------:R-:W-:Y:S01]  /*43f0*/  UMOV UR5, 0x40000040 ;  /* 0x4000004000057882 */ /* 0x000fe20000000000 */
[----:B------:R-:W-:Y:S01]  /*4400*/  UMOV UR7, 0x40000040 ;  /* 0x4000004000077882 */ /* 0x000fe20000000000 */
        /* <DEDUP_REMOVED lines=96> */
[----:B------:R-:W-:Y:S01]  /*4a10*/  BPT.TRAP 0x1 ;  /* 0x000000040000795c */ /* 0x000fe20000300000 */
.L_x_23:
[----:B------:R-:W-:Y:S02]  /*4a20*/  UISETP.GT.U32.AND UP0, UPT, UR40, 0x1, UPT ;  /* 0x000000012800788c */ /* 0x000fe4000bf04070 */
[----:B------:R-:W-:-:S04]  /*4a30*/  ULEA UR4, UR10, UR13, 0x3 ;  /* 0x0000000d0a047291 */ /* 0x000fc8000f8e183f */
[----:B------:R-:W-:Y:S01]  /*4a40*/  UIADD3 UR4, UR4, 0x38, URZ ;  /* 0x0000003804047890 */ /* 0x000fe2000fffe03f */
[----:B------:R-:W-:-:S03]  /*4a50*/  PLOP3.LUT P1, PT, PT, PT, UP0, 0x80, 0x0 ;  /* 0x000000000000781c */ /* 0x000fc60003f2f008 */
[----:B------:R-:W-:-:S09]  /*4a60*/  UPRMT UR4, URZ, 0x654, UR4 ;  /* 0x000006543f047896 */ /* 0x000fd20008000004 */
[----:B------:R-:W-:Y:S01]  /*4a70*/  SYNCS.ARRIVE.TRANS64.RED.A1T0 RZ, [UR4], RZ ;  /* 0x000000ffffff79a7 */ /* 0x000fe20008100404 */
[----:B------:R-:W-:Y:S05]  /*4a80*/  @P1 BRA `(.L_x_24) ;  /* 0x0000000000041947 */ /* 0x000fea0003800000 */
[----:B------:R-:W-:Y:S01]  /*4a90*/  BPT.TRAP 0x1 ;  /* 0x000000040000795c */ /* 0x000fe20000300000 */
.L_x_24:
[----:B------:R-:W-:Y:S01]  /*4aa0*/  UIADD3 UR9, UR9, 0x1, URZ ;  /* 0x0000000109097890 */ /* 0x000fe2000fffe03f */
[C---:B------:R-:W-:Y:S01]  /*4ab0*/  ISETP.GT.AND P1, PT, R3.reuse, 0x1, PT ;  /* 0x000000010300780c */ /* 0x040fe20003f24270 */
[----:B------:R-:W-:Y:S01]  /*4ac0*/  UIADD3 UR10, UR10, 0x1, URZ ;  /* 0x000000010a0a7890 */ /* 0x000fe2000fffe03f */
[----:B------:R-:W-:Y:S01]  /*4ad0*/  VIADD R3, R3, 0xffffffff ;  /* 0xffffffff03037836 */ /* 0x000fe20000000000 */
[----:B------:R-:W-:Y:S02]  /*4ae0*/  UISETP.NE.AND UP0, UPT, UR9, 0x7, UPT ;  /* 0x000000070900788c */ /* 0x000fe4000bf05270 */
[----:B------:R-:W-:Y:S02]  /*4af0*/  UISETP.NE.AND UP1, UPT, UR10, 0x7, UPT ;  /* 0x000000070a00788c */ /* 0x000fe4000bf25270 */
[----:B------:R-:W-:Y:S02]  /*4b00*/  USEL UR4, URZ, 0x1, UP0 ;  /* 0x000000013f047887 */ /* 0x000fe40008000000 */
[----:B------:R-:W-:-:S02]  /*4b10*/  USEL UR9, UR9, URZ, UP0 ;  /* 0x0000003f09097287 */ /* 0x000fc40008000000 */
[----:B------:R-:W-:Y:S02]  /*4b20*/  USEL UR10, UR10, URZ, UP1 ;  /* 0x0000003f0a0a7287 */ /* 0x000fe40008800000 */
[----:B------:R-:W-:Y:S01]  /*4b30*/  LOP3.LUT R0, R0, UR4, RZ, 0x3c, !PT ;  /* 0x0000000400007c12 */ /* 0x000fe2000f8e3cff */
[----:B------:R-:W-:Y:S09]  /*4b40*/  @P1 BRA `(.L_x_25) ;  /* 0xffffffdc008c1947 */ /* 0x000ff2000383ffff */
.L_x_18:
[----:B------:R-:W0:Y:S02]  /*4b50*/  LDC R0, c[0x0][0x28c] ;  /* 0x0000a300ff007b82 */ /* 0x000e240000000800 */
[----:B0-----:R-:W-:-:S13]  /*4b60*/  ISETP.GE.AND P1, PT, R0, 0x1, PT ;  /* 0x000000010000780c */ /* 0x001fda0003f26270 */
[----:B------:R-:W-:Y:S05]  /*4b70*/  @!P1 BRA `(.L_x_26) ;  /* 0x0000000000549947 */ /* 0x000fea0003800000 */
[----:B------:R-:W-:Y:S05]  /*4b80*/  @!P0 BRA `(.L_x_27) ;  /* 0x0000000000048947 */ /* 0x000fea0003800000 */
[----:B------:R-:W-:Y:S01]  /*4b90*/  BPT.TRAP 0x1 ;  /* 0x000000040000795c */ /* 0x000fe20000300000 */
.L_x_27:
[----:B------:R-:W-:Y:S01]  /*4ba0*/  UISETP.LT.AND UP0, UPT, UR44, 0x1, UPT ;  /* 0x000000012c00788c */ /* 0x000fe2000bf01270 */
[----:B------:R-:W0:Y:S03]  /*4bb0*/  S2UR UR7, SR_CgaCtaId ;  /* 0x00000000000779c3 */ /* 0x000e260000008800 */
[----:B------:R-:W-:Y:S02]  /*4bc0*/  USEL UR6, UR44, 0x1, UP0 ;  /* 0x000000012c067887 */ /* 0x000fe40008000000 */
[----:B------:R-:W-:Y:S02]  /*4bd0*/  UISETP.GT.U32.AND UP0, UPT, UR40, 0x1, UPT ;  /* 0x000000012800788c */ /* 0x000fe4000bf04070 */
[----:B------:R-:W-:-:S04]  /*4be0*/  UIADD3 UR6, UR39, UR44, -UR6 ;  /* 0x0000002c27067290 */ /* 0x000fc8000fffe806 */
[----:B------:R-:W-:Y:S01]  /*4bf0*/  UIMAD.WIDE.U32 UR4, UR6, 0x24924925, URZ ;  /* 0x24924925060478a5 */ /* 0x000fe2000f8e003f */
[----:B------:R-:W-:-:S03]  /*4c00*/  PLOP3.LUT P0, PT, PT, PT, UP0, 0x80, 0x0 ;  /* 0x000000000000781c */ /* 0x000fc60003f0f008 */
[----:B------:R-:W-:-:S04]  /*4c10*/  UIADD3 UR4, UR6, -UR5, URZ ;  /* 0x8000000506047290 */ /* 0x000fc8000fffe03f */
[----:B------:R-:W-:-:S03]  /*4c20*/  ULEA.HI UR4, UR4, UR5, URZ, 0x1f ;  /* 0x0000000504047291 */ /* 0x000fc6000f8ff83f */
[----:B------:R-:W-:Y:S01]  /*4c30*/  UMOV UR5, 0x400 ;  /* 0x0000040000057882 */ /* 0x000fe20000000000 */
[----:B------:R-:W-:Y:S02]  /*4c40*/  USHF.R.U32.HI UR4, URZ, 0x2, UR4 ;  /* 0x000000023f047899 */ /* 0x000fe40008011604 */
[----:B0-----:R-:W-:Y:S02]  /*4c50*/  ULEA UR5, UR7, UR5, 0x18 ;  /* 0x0000000507057291 */ /* 0x001fe4000f8ec03f */
[----:B------:R-:W-:-:S04]  /*4c60*/  UIMAD UR4, UR4, -0x7, UR6 ;  /* 0xfffffff9040478a4 */ /* 0x000fc8000f8e0206 */
[----:B------:R-:W-:-:S04]  /*4c70*/  ULEA UR4, UR4, UR5, 0x3 ;  /* 0x0000000504047291 */ /* 0x000fc8000f8e183f */
[----:B------:R-:W-:-:S04]  /*4c80*/  UIADD3 UR4, UR4, 0x38, URZ ;  /* 0x0000003804047890 */ /* 0x000fc8000fffe03f */
[----:B------:R-:W-:-:S09]  /*4c90*/  UPRMT UR4, URZ, 0x654, UR4 ;  /* 0x000006543f047896 */ /* 0x000fd20008000004 */
[----:B------:R-:W-:Y:S01]  /*4ca0*/  SYNCS.ARRIVE.TRANS64.RED.A1T0 RZ, [UR4], RZ ;  /* 0x000000ffffff79a7 */ /* 0x000fe20008100404 */
[----:B------:R-:W-:Y:S05]  /*4cb0*/  @P0 BRA `(.L_x_26) ;  /* 0x0000000000040947 */ /* 0x000fea0003800000 */
[----:B------:R-:W-:Y:S01]  /*4cc0*/  BPT.TRAP 0x1 ;  /* 0x000000040000795c */ /* 0x000fe20000300000 */
.L_x_26:
[----:B------:R-:W0:Y:S01]  /*4cd0*/  S2R R8, SR_TID.X ;  /* 0x0000000000087919 */ /* 0x000e220000002100 */
[----:B------:R-:W-:Y:S01]  /*4ce0*/  IMAD.MOV.U32 R19, RZ, RZ, 0x6540 ;  /* 0x00006540ff137424 */ /* 0x000fe200078e00ff */
[----:B-----5:R-:W-:Y:S01]  /*4cf0*/  LOP3.LUT R4, R160, 0x1, RZ, 0xc0, !PT ;  /* 0x00000001a0047812 */ /* 0x020fe200078ec0ff */
[----:B------:R-:W-:Y:S01]  /*4d00*/  USHF.R.S32.HI UR10, URZ, 0x1f, UR43 ;  /* 0x0000001f3f0a7899 */ /* 0x000fe2000801142b */
[----:B------:R-:W-:Y:S02]  /*4d10*/  ULDC.64 UR8, c[0x0][0x5d0] ;  /* 0x0001740000087ab9 */ /* 0x000fe40000000a00 */
[----:B------:R-:W-:Y:S01]  /*4d20*/  SHF.L.U32 R3, R4, 0x6, RZ ;  /* 0x0000000604037819 */ /* 0x000fe200000006ff */
[----:B------:R-:W-:Y:S02]  /*4d30*/  UIMAD UR4, UR10, UR8, URZ ;  /* 0x000000080a0472a4 */ /* 0x000fe4000f8e023f */
[----:B------:R-:W-:Y:S01]  /*4d40*/  IMAD.U32 R6, RZ, RZ, UR8 ;  /* 0x00000008ff067e24 */ /* 0x000fe2000f8e00ff */
[----:B------:R-:W-:Y:S01]  /*4d50*/  UIMAD.WIDE UR6, UR41, 0x100, URZ ;  /* 0x00000100290678a5 */ /* 0x000fe2000f8e023f */
[----:B------:R-:W-:Y:S01]  /*4d60*/  ULDC UR8, c[0x0][0x288] ;  /* 0x0000a20000087ab9 */ /* 0x000fe20000000800 */
[----:B------:R-:W-:-:S02]  /*4d70*/  UIMAD UR4, UR43, UR9, UR4 ;  /* 0x000000092b0472a4 */ /* 0x000fc4000f8e0204 */
[----:B------:R-:W-:Y:S01]  /*4d80*/  USHF.L.U32 UR41, UR41, 0x8, URZ ;  /* 0x0000000829297899 */ /* 0x000fe2000800063f */
[----:B------:R-:W-:Y:S01]  /*4d90*/  ULDC UR9, c[0x0][0x284] ;  /* 0x0000a10000097ab9 */ /* 0x000fe20000000800 */
[----:B------:R-:W-:Y:S01]  /*4da0*/  UIADD3 UR39, UR44, UR39, URZ ;  /* 0x000000272c277290 */ /* 0x000fe2000fffe03f */
[----:B------:R-:W-:Y:S01]  /*4db0*/  IMAD.U32 R17, RZ, RZ, UR9 ;  /* 0x00000009ff117e24 */ /* 0x000fe2000f8e00ff */
[----:B------:R-:W-:Y:S02]  /*4dc0*/  UISETP.GE.U32.AND UP1, UPT, UR44, 0x7, UPT ;  /* 0x000000072c00788c */ /* 0x000fe4000bf26070 */
[----:B------:R-:W-:-:S04]  /*4dd0*/  UISETP.GT.U32.AND UP0, UPT, UR39, 0x6, UPT ;  /* 0x000000062700788c */ /* 0x000fc8000bf04070 */
[----:B------:R-:W-:Y:S01]  /*4de0*/  UISETP.LT.U32.AND UP0, UPT, UR44, 0x7, UP0 ;  /* 0x000000072c00788c */ /* 0x000fe20008701070 */
[C---:B0-----:R-:W-:Y:S01]  /*4df0*/  IMAD.SHL.U32 R18, R8.reuse, 0x2, RZ ;  /* 0x0000000208127824 */ /* 0x041fe200078e00ff */
[----:B------:R-:W-:Y:S02]  /*4e00*/  SHF.R.U32.HI R0, RZ, 0x2, R8 ;  /* 0x00000002ff007819 */ /* 0x000fe40000011608 */
[----:B------:R-:W-:Y:S02]  /*4e10*/  LOP3.LUT R5, R8, 0x60, RZ, 0xc0, !PT ;  /* 0x0000006008057812 */ /* 0x000fe400078ec0ff */
[----:B------:R-:W-:Y:S02]  /*4e20*/  LOP3.LUT R18, R18, 0x6, RZ, 0xc0, !PT ;  /* 0x0000000612127812 */ /* 0x000fe400078ec0ff */
[----:B------:R-:W-:Y:S02]  /*4e30*/  LOP3.LUT R0, R0, 0x7, RZ, 0xc0, !PT ;  /* 0x0000000700007812 */ /* 0x000fe400078ec0ff */
[----:B------:R-:W-:Y:S01]  /*4e40*/  PRMT R18, R18, R19, UR42 ;  /* 0x0000002a12127e16 */ /* 0x000fe20008000013 */
[----:B------:R-:W-:Y:S01]  /*4e50*/  USHF.L.U32 UR42, UR42, 0x8, URZ ;  /* 0x000000082a2a7899 */ /* 0x000fe2000800063f */
[----:B------:R-:W-:-:S02]  /*4e60*/  SHF.R.U32.HI R5, RZ, 0x1, R5 ;  /* 0x00000001ff057819 */ /* 0x000fc40000011605 */
[----:B------:R-:W-:Y:S01]  /*4e70*/  LOP3.LUT R3, R3, 0x40, R0, 0xe2, !PT ;  /* 0x0000004003037812 */ /* 0x000fe200078ee200 */
[----:B------:R-:W-:Y:S01]  /*4e80*/  UISETP.GE.AND UP2, UPT, UR42, UR8, UPT ;  /* 0x000000082a00728c */ /* 0x000fe2000bf46270 */
[----:B------:R-:W-:Y:S02]  /*4e90*/  SHF.R.S32.HI R19, RZ, 0x1f, R18 ;  /* 0x0000001fff137819 */ /* 0x000fe40000011412 */
[----:B------:R-:W-:Y:S01]  /*4ea0*/  IADD3 R0, RZ, -R5, -R0 ;  /* 0x80000005ff007210 */ /* 0x000fe20007ffe800 */
[----:B------:R-:W-:Y:S01]  /*4eb0*/  UISETP.GE.OR UP2, UPT, UR41, UR9, UP2 ;  /* 0x000000092900728c */ /* 0x000fe20009746670 */
[----:B------:R-:W-:Y:S01]  /*4ec0*/  LOP3.LUT R3, R3, UR6, R5, 0xfe, !PT ;  /* 0x0000000603037c12 */ /* 0x000fe2000f8efe05 */
[----:B------:R-:W-:-:S04]  /*4ed0*/  IMAD.WIDE.U32 R6, R6, UR43, R18 ;  /* 0x0000002b06067c25 */ /* 0x000fc8000f8e0012 */
[----:B------:R-:W-:Y:S01]  /*4ee0*/  IMAD R0, R4, -0x40, R0 ;  /* 0xffffffc004007824 */ /* 0x000fe200078e0200 */
[----:B------:R-:W-:Y:S01]  /*4ef0*/  PLOP3.LUT P0, PT, PT, PT, UP2, 0x80, 0x0 ;  /* 0x000000000000781c */ /* 0x000fe20003f0f028 */
[----:B------:R-:W-:Y:S01]  /*4f00*/  VIADD R7, R7, UR4 ;  /* 0x0000000407077c36 */ /* 0x000fe20008000000 */
[----:B------:R-:W-:Y:S01]  /*4f10*/  UIMAD.WIDE.U32 UR4, UR39, 0x24924925, URZ ;  /* 0x24924925270478a5 */ /* 0x000fe2000f8e003f */
[----:B------:R-:W-:Y:S01]  /*4f20*/  IMAD.MOV.U32 R4, RZ, RZ, -0x2 ;  /* 0xfffffffeff047424 */ /* 0x000fe200078e00ff */
[----:B------:R-:W-:Y:S01]  /*4f30*/  IADD3 R17, R17, -UR41, R0 ;  /* 0x8000002911117c10 */ /* 0x000fe2000fffe000 */
[----:B------:R-:W-:Y:S01]  /*4f40*/  UMOV UR41, 0xffffffff ;  /* 0xffffffff00297882 */ /* 0x000fe20000000000 */
[----:B------:R-:W-:Y:S01]  /*4f50*/  LOP3.LUT R0, R8, 0x3, RZ, 0xc0, !PT ;  /* 0x0000000308007812 */ /* 0x000fe200078ec0ff */
[----:B------:R-:W-:-:S04]  /*4f60*/  UIADD3 UR4, UR39, -UR5, URZ ;  /* 0x8000000527047290 */ /* 0x000fc8000fffe03f */
[----:B------:R-:W-:Y:S01]  /*4f70*/  IMAD R0, R0, R4, UR8 ;  /* 0x0000000800007e24 */ /* 0x000fe2000f8e0204 */
[----:B------:R-:W-:Y:S02]  /*4f80*/  USEL UR8, URZ, 0x1, !UP0 ;  /* 0x000000013f087887 */ /* 0x000fe4000c000000 */
[----:B------:R-:W-:Y:S01]  /*4f90*/  ULEA.HI UR4, UR4, UR5, URZ, 0x1f ;  /* 0x0000000504047291 */ /* 0x000fe2000f8ff83f */
[----:B------:R-:W-:Y:S01]  /*4fa0*/  VIADD R0, R0, -UR42 ;  /* 0x8000002a00007c36 */ /* 0x000fe20008000000 */
[----:B------:R-:W-:Y:S02]  /*4fb0*/  ULOP3.LUT UR38, UR38, UR8, URZ, 0x3c, !UPT ;  /* 0x0000000826267292 */ /* 0x000fe4000f8e3c3f */
[----:B------:R-:W-:-:S04]  /*4fc0*/  USHF.R.U32.HI UR4, URZ, 0x2, UR4 ;  /* 0x000000023f047899 */ /* 0x000fc80008011604 */
[----:B------:R-:W-:Y:S02]  /*4fd0*/  @UP1 ULOP3.LUT UR38, UR38, 0x1, UR4, 0x78, !UPT ;  /* 0x0000000126261892 */ /* 0x000fe4000f8e7804 */
[----:B------:R-:W-:Y:S01]  /*4fe0*/  UIMAD UR39, UR4, -0x7, UR39 ;  /* 0xfffffff9042778a4 */ /* 0x000fe2000f8e0227 */
[----:B------:R-:W-:Y:S11]  /*4ff0*/  @P0 BRA `(.L_x_28) ;  /* 0x0000010400d80947 */ /* 0x000ff60003800000 */
[----:B------:R-:W-:Y:S01]  /*5000*/  FSETP.NEU.AND P0, PT, R16, RZ, PT ;  /* 0x000000ff1000720b */ /* 0x000fe20003f0d000 */
[----:B------:R-:W-:Y:S01]  /*5010*/  ULDC.64 UR8, c[0x0][0x5c8] ;  /* 0x0001720000087ab9 */ /* 0x000fe20000000a00 */
[----:B------:R-:W-:Y:S01]  /*5020*/  ISETP.GT.AND P3, PT, R17, RZ, PT ;  /* 0x000000ff1100720c */ /* 0x000fe20003f64270 */
[----:B------:R-:W-:Y:S01]  /*5030*/  UIMAD UR4, UR7, UR8, URZ ;  /* 0x00000008070472a4 */ /* 0x000fe2000f8e023f */
[----:B------:R-:W-:Y:S01]  /*5040*/  MOV R10, UR9 ;  /* 0x00000009000a7c02 */ /* 0x000fe20008000f00 */
[C---:B------:R-:W-:Y:S01]  /*5050*/  IMAD.WIDE.U32 R6, R3.reuse, UR8, R6 ;  /* 0x0000000803067c25 */ /* 0x040fe2000f8e0006 */
[----:B------:R-:W-:Y:S01]  /*5060*/  BSSY B0, `(.L_x_28) ;  /* 0x000106f000007945 */ /* 0x000fe20003800000 */
[----:B------:R-:W-:Y:S02]  /*5070*/  ISETP.GT.AND P1, PT, R0, RZ, P3 ;  /* 0x000000ff0000720c */ /* 0x000fe40001f24270 */
[----:B------:R-:W-:-:S04]  /*5080*/  IMAD R10, R3, R10, UR4 ;  /* 0x00000004030a7e24 */ /* 0x000fc8000f8e020a */
[----:B------:R-:W-:Y:S01]  /*5090*/  IMAD.IADD R10, R7, 0x1, R10 ;  /* 0x00000001070a7824 */ /* 0x000fe200078e020a */
[----:B------:R-:W-:Y:S06]  /*50a0*/  @!P0 BRA `(.L_x_29) ;  /* 0x000000b800108947 */ /* 0x000fec0003800000 */
[----:B------:R-:W0:Y:S01]  /*50b0*/  LDC.64 R22, c[0x0][0x5b8] ;  /* 0x00016e00ff167b82 */ /* 0x000e220000000a00 */
[----:B------:R-:W2:Y:S01]  /*50c0*/  LDL.LU R11, [R1] ;  /* 0x00000000010b7983 */ /* 0x000ea20000300800 */
[----:B------:R-:W-:-:S06]  /*50d0*/  ULDC.64 UR4, c[0x0][0x5c0] ;  /* 0x0001700000047ab9 */ /* 0x000fcc0000000a00 */
[----:B------:R-:W1:Y:S08]  /*50e0*/  LDC.64 R14, c[0x0][0x5b0] ;  /* 0x00016c00ff0e7b82 */ /* 0x000e700000000a00 */
[----:B------:R-:W3:Y:S01]  /*50f0*/  LDC.64 R12, c[0x0][0x5a8] ;  /* 0x00016a00ff0c7b82 */ /* 0x000ee20000000a00 */
[C---:B0-----:R-:W-:Y:S02]  /*5100*/  IMAD R157, R22.reuse, UR10, RZ ;  /* 0x0000000a169d7c24 */ /* 0x041fe4000f8e02ff */
[----:B------:R-:W-:-:S04]  /*5110*/  IMAD.WIDE.U32 R152, R22, UR43, R18 ;  /* 0x0000002b16987c25 */ /* 0x000fc8000f8e0012 */
[----:B------:R-:W-:Y:S02]  /*5120*/  IMAD R157, R23, UR43, R157 ;  /* 0x0000002b179d7c24 */ /* 0x000fe4000f8e029d */
[----:B-1----:R-:W-:Y:S02]  /*5130*/  IMAD R156, R14, UR7, RZ ;  /* 0x000000070e9c7c24 */ /* 0x002fe4000f8e02ff */
[----:B------:R-:W-:Y:S02]  /*5140*/  IMAD.IADD R21, R153, 0x1, R157 ;  /* 0x0000000199157824 */ /* 0x000fe400078e029d */
[----:B------:R-:W-:Y:S02]  /*5150*/  IMAD.MOV.U32 R20, RZ, RZ, R152 ;  /* 0x000000ffff147224 */ /* 0x000fe400078e0098 */
[C---:B------:R-:W-:Y:S02]  /*5160*/  IMAD R156, R3.reuse, R15, R156 ;  /* 0x0000000f039c7224 */ /* 0x040fe400078e029c */
[----:B------:R-:W-:-:S04]  /*5170*/  IMAD.WIDE.U32 R4, R3, R14, R20 ;  /* 0x0000000e03047225 */ /* 0x000fc800078e0014 */
[----:B------:R-:W-:Y:S01]  /*5180*/  IMAD.IADD R5, R5, 0x1, R156 ;  /* 0x0000000105057824 */ /* 0x000fe200078e029c */
[----:B---3--:R-:W-:-:S04]  /*5190*/  LEA R8, P0, R4, R12, 0x1 ;  /* 0x0000000c04087211 */ /* 0x008fc800078008ff */
[----:B------:R-:W-:-:S05]  /*51a0*/  LEA.HI.X R9, R4, R13, R5, 0x1, P0 ;  /* 0x0000000d04097211 */ /* 0x000fca00000f0c05 */
[----:B------:R-:W3:Y:S01]  /*51b0*/  @P1 LDG.E.LTC128B.U16 R23, desc[UR36][R8.64] ;  /* 0x0000002408171981 */ /* 0x000ee2000c1e1520 */
[----:B------:R-:W-:Y:S01]  /*51c0*/  BSSY B1, `(.L_x_30) ;  /* 0x0000011000017945 */ /* 0x000fe20003800000 */
[----:B---3--:R-:W-:-:S04]  /*51d0*/  IMAD.U32 R4, R23, 0x10000, RZ ;  /* 0x0001000017047824 */ /* 0x008fc800078e00ff */
[----:B------:R-:W-:-:S04]  /*51e0*/  FMUL R4, R4, R16 ;  /* 0x0000001004047220 */ /* 0x000fc80000400000 */
[----:B--2---:R-:W-:Y:S01]  /*51f0*/  FFMA R7, R11, R2, R4 ;  /* 0x000000020b077223 */ /* 0x004fe20000000004 */
[----:B------:R-:W-:-:S04]  /*5200*/  LEA R4, P0, R6, UR4, 0x1 ;  /* 0x0000000406047c11 */ /* 0x000fc8000f8008ff */
[----:B------:R-:W-:Y:S02]  /*5210*/  LEA.HI.X R5, R6, UR5, R10, 0x1, P0 ;  /* 0x0000000506057c11 */ /* 0x000fe400080f0c0a */
[----:B------:R-:W-:-:S05]  /*5220*/  F2FP.BF16.F32.PACK_AB R6, RZ, R7 ;  /* 0x00000007ff06723e */ /* 0x000fca00000010ff */
[----:B------:R0:W-:Y:S02]  /*5230*/  @P1 STG.E.U16 desc[UR36][R4.64], R6 ;  /* 0x0000000604001986 */ /* 0x0001e4000c101524 */
[----:B0-----:R-:W-:-:S04]  /*5240*/  IMAD.WIDE.U32 R6, R3, R14, R18 ;  /* 0x0000000e03067225 */ /* 0x001fc800078e0012 */
[----:B------:R-:W-:Y:S02]  /*5250*/  IMAD.IADD R7, R156, 0x1, R7 ;  /* 0x000000019c077824 */ /* 0x000fe400078e0207 */
[----:B------:R-:W-:-:S04]  /*5260*/  IMAD.WIDE.U32 R6, R22, UR43, R6 ;  /* 0x0000002b16067c25 */ /* 0x000fc8000f8e0006 */
[----:B------:R-:W-:Y:S01]  /*5270*/  IMAD.IADD R7, R157, 0x1, R7 ;  /* 0x000000019d077824 */ /* 0x000fe200078e0207 */
[----:B------:R-:W-:-:S04]  /*5280*/  LEA R10, P0, R6, R12, 0x1 ;  /* 0x0000000c060a7211 */ /* 0x000fc800078008ff */
[----:B------:R-:W-:Y:S02]  /*5290*/  LEA.HI.X R11, R6, R13, R7, 0x1, P0 ;  /* 0x0000000d060b7211 */ /* 0x000fe400000f0c07 */
[----:B------:R-:W-:-:S13]  /*52a0*/  ISETP.GT.AND P0, PT, R0, 0x1, P3 ;  /* 0x000000010000780c */ /* 0x000fda0001f04270 */
[----:B------:R-:W-:Y:S05]  /*52b0*/  @!P0 BRA `(.L_x_31) ;  /* 0x0000000000048947 */ /* 0x000fea0003800000 */
[----:B------:R0:W5:Y:S02]  /*52c0*/  LDG.E.LTC128B.U16 R23, desc[UR36][R10.64+0x2] ;  /* 0x000002240a177981 */ /* 0x000164000c1e1520 */
.L_x_31:
[----:B------:R-:W-:Y:S05]  /*52d0*/  BSYNC B1 ;  /* 0x0000000000017941 */ /* 0x000fea0003800000 */
.L_x_30:
[----:B------:R-:W2:Y:S01]  /*52e0*/  LDL.LU R7, [R1+0x4] ;  /* 0x0000040001077983 */ /* 0x000ea20000300800 */
[----:B-----5:R-:W-:Y:S01]  /*52f0*/  SHF.L.U32 R6, R23, 0x10, RZ ;  /* 0x0000001017067819 */ /* 0x020fe200000006ff */
[C---:B------:R-:W-:Y:S01]  /*5300*/  IMAD.SHL.U32 R154, R14.reuse, 0x8, RZ ;  /* 0x000000080e9a7824 */ /* 0x040fe200078e00ff */
[----:B------:R-:W-:Y:S01]  /*5310*/  SHF.L.U64.HI R155, R14, 0x3, R15 ;  /* 0x000000030e9b7819 */ /* 0x000fe2000001020f */
[----:B------:R-:W3:Y:S02]  /*5320*/  LDL.LU R158, [R1+0x8] ;  /* 0x00000800019e7983 */ /* 0x000ee40000300800 */
[----:B------:R-:W-:-:S04]  /*5330*/  FMUL R6, R6, R16 ;  /* 0x0000001006067220 */ /* 0x000fc80000400000 */
[----:B--2---:R-:W-:-:S05]  /*5340*/  FFMA R6, R7, R2, R6 ;  /* 0x0000000207067223 */ /* 0x004fca0000000006 */
[----:B------:R-:W-:-:S05]  /*5350*/  F2FP.BF16.F32.PACK_AB R6, RZ, R6 ;  /* 0x00000006ff06723e */ /* 0x000fca00000010ff */
[----:B------:R1:W-:Y:S01]  /*5360*/  @P0 STG.E.U16 desc[UR36][R4.64+0x2], R6 ;  /* 0x0000020604000986 */ /* 0x0003e2000c101524 */
[----:B------:R-:W-:-:S04]  /*5370*/  ISETP.GT.AND P0, PT, R17, 0x8, PT ;  /* 0x000000081100780c */ /* 0x000fc80003f04270 */
[----:B------:R-:W-:Y:S01]  /*5380*/  ISETP.GT.AND P1, PT, R0, RZ, P0 ;  /* 0x000000ff0000720c */ /* 0x000fe20000724270 */
[----:B-1----:R-:W-:-:S04]  /*5390*/  IMAD.WIDE.U32 R6, R3, R14, R154 ;  /* 0x0000000e03067225 */ /* 0x002fc800078e009a */
[----:B------:R-:W-:Y:S01]  /*53a0*/  IMAD.IADD R156, R156, 0x1, R7 ;  /* 0x000000019c9c7824 */ /* 0x000fe200078e0207 */
[----:B------:R-:W-:-:S05]  /*53b0*/  IADD3 R7, P2, R152, R6, RZ ;  /* 0x0000000698077210 */ /* 0x000fca0007f5e0ff */
[----:B------:R-:W-:Y:S01]  /*53c0*/  IMAD.X R9, R156, 0x1, R21, P2 ;  /* 0x000000019c097824 */ /* 0x000fe200010e0615 */
[----:B------:R-:W-:-:S04]  /*53d0*/  LEA R8, P2, R7, R12, 0x1 ;  /* 0x0000000c07087211 */ /* 0x000fc800078408ff */
[----:B------:R-:W-:-:S05]  /*53e0*/  LEA.HI.X R9, R7, R13, R9, 0x1, P2 ;  /* 0x0000000d07097211 */ /* 0x000fca00010f0c09 */
[----:B------:R1:W2:Y:S01]  /*53f0*/  @P1 LDG.E.LTC128B.U16 R23, desc[UR36][R8.64] ;  /* 0x0000002408171981 */ /* 0x0002a2000c1e1520 */
[----:B------:R-:W-:Y:S01]  /*5400*/  IADD3 R6, P2, R18, R6, RZ ;  /* 0x0000000612067210 */ /* 0x000fe20007f5e0ff */
[----:B------:R-:W-:Y:S01]  /*5410*/  BSSY B1, `(.L_x_32) ;  /* 0x0000016000017945 */ /* 0x000fe20003800000 */
[----:B------:R-:W-:-:S03]  /*5420*/  ISETP.GT.AND P4, PT, R0, 0x1, P0 ;  /* 0x000000010000780c */ /* 0x000fc60000784270 */
[----:B------:R-:W-:Y:S02]  /*5430*/  IMAD.X R7, R19, 0x1, R156, P2 ;  /* 0x0000000113077824 */ /* 0x000fe400010e069c */
[----:B------:R-:W-:Y:S02]  /*5440*/  IMAD.U32 R156, RZ, RZ, UR9 ;  /* 0x00000009ff9c7e24 */ /* 0x000fe4000f8e00ff */
[----:B------:R-:W-:-:S04]  /*5450*/  IMAD.WIDE.U32 R6, R22, UR43, R6 ;  /* 0x0000002b16067c25 */ /* 0x000fc8000f8e0006 */
[----:B------:R-:W-:Y:S01]  /*5460*/  IMAD.IADD R7, R157, 0x1, R7 ;  /* 0x000000019d077824 */ /* 0x000fe200078e0207 */
[----:B-1----:R-:W-:-:S04]  /*5470*/  LEA R8, P2, R6, R12, 0x1 ;  /* 0x0000000c06087211 */ /* 0x002fc800078408ff */
[----:B------:R-:W-:Y:S01]  /*5480*/  LEA.HI.X R9, R6, R13, R7, 0x1, P2 ;  /* 0x0000000d06097211 */ /* 0x000fe200010f0c07 */
[----:B--2---:R-:W-:-:S04]  /*5490*/  IMAD.U32 R6, R23, 0x10000, RZ ;  /* 0x0001000017067824 */ /* 0x004fc800078e00ff */
[----:B------:R-:W-:-:S04]  /*54a0*/  FMUL R6, R6, R16 ;  /* 0x0000001006067220 */ /* 0x000fc80000400000 */
[----:B---3--:R-:W-:Y:S01]  /*54b0*/  FFMA R7, R158, R2, R6 ;  /* 0x000000029e077223 */ /* 0x008fe20000000006 */
[----:B------:R-:W-:Y:S01]  /*54c0*/  IMAD.U32 R158, RZ, RZ, UR8 ;  /* 0x00000008ff9e7e24 */ /* 0x000fe2000f8e00ff */
[----:B------:R-:W-:-:S03]  /*54d0*/  MOV R6, UR8 ;  /* 0x0000000800067c02 */ /* 0x000fc60008000f00 */
[----:B------:R-:W-:Y:S01]  /*54e0*/  IMAD.SHL.U32 R158, R158, 0x10, RZ ;  /* 0x000000109e9e7824 */ /* 0x000fe200078e00ff */
[----:B------:R-:W-:Y:S02]  /*54f0*/  SHF.L.U64.HI R156, R6, 0x4, R156 ;  /* 0x00000004069c7819 */ /* 0x000fe4000001029c */
[----:B------:R-:W-:Y:S02]  /*5500*/  F2FP.BF16.F32.PACK_AB R7, RZ, R7 ;  /* 0x00000007ff07723e */ /* 0x000fe400000010ff */
[----:B------:R-:W-:Y:S02]  /*5510*/  IADD3 R6, P2, R158, R4, RZ ;  /* 0x000000049e067210 */ /* 0x000fe40007f5e0ff */
[----:B------:R-:W-:-:S03]  /*5520*/  PRMT R159, R7, 0x7610, R159 ;  /* 0x00007610079f7816 */ /* 0x000fc6000000009f */
[----:B------:R-:W-:-:S05]  /*5530*/  IMAD.X R7, R156, 0x1, R5, P2 ;  /* 0x000000019c077824 */ /* 0x000fca00010e0605 */
[----:B------:R1:W-:Y:S01]  /*5540*/  @P1 STG.E.U16 desc[UR36][R6.64], R159 ;  /* 0x0000009f06001986 */ /* 0x0003e2000c101524 */
[----:B------:R-:W-:Y:S05]  /*5550*/  @!P4 BRA `(.L_x_33) ;  /* 0x000000000004c947 */ /* 0x000fea0003800000 */
[----:B------:R2:W5:Y:S02]  /*5560*/  LDG.E.LTC128B.U16 R23, desc[UR36][R8.64+0x2] ;  /* 0x0000022408177981 */ /* 0x000564000c1e1520 */
.L_x_33:
[----:B------:R-:W-:Y:S05]  /*5570*/  BSYNC B1 ;  /* 0x0000000000017941 */ /* 0x000fea0003800000 */
.L_x_32:
[----:B------:R-:W3:Y:S01]  /*5580*/  LDL.LU R161, [R1+0xc] ;  /* 0x00000c0001a17983 */ /* 0x000ee20000300800 */
[----:B-1---5:R-:W-:Y:S01]  /*5590*/  IMAD.U32 R159, R23, 0x10000, RZ ;  /* 0x00010000179f7824 */ /* 0x022fe200078e00ff */
[----:B------:R-:W-:Y:S01]  /*55a0*/  ISETP.GT.AND P1, PT, R0, 0x8, P3 ;  /* 0x000000080000780c */ /* 0x000fe20001f24270 */
[----:B------:R-:W-:Y:S02]  /*55b0*/  BSSY B1, `(.L_x_34) ;  /* 0x0000007000017945 */ /* 0x000fe40003800000 */
[----:B------:R-:W-:-:S04]  /*55c0*/  FMUL R159, R159, R16 ;  /* 0x000000109f9f7220 */ /* 0x000fc80000400000 */
[----:B---3--:R-:W-:-:S05]  /*55d0*/  FFMA R159, R161, R2, R159 ;  /* 0x00000002a19f7223 */ /* 0x008fca000000009f */
[----:B------:R-:W-:-:S05]  /*55e0*/  F2FP.BF16.F32.PACK_AB R159, RZ, R159 ;  /* 0x0000009fff9f723e */ /* 0x000fca00000010ff */
[----:B------:R1:W-:Y:S01]  /*55f0*/  @P4 STG.E.U16 desc[UR36][R6.64+0x2], R159 ;  /* 0x0000029f06004986 */ /* 0x0003e2000c101524 */
[----:B------:R-:W-:Y:S05]  /*5600*/  @!P1 BRA `(.L_x_35) ;  /* 0x0000000000049947 */ /* 0x000fea0003800000 */
[----:B------:R3:W5:Y:S02]  /*5610*/  LDG.E.LTC128B.U16 R23, desc[UR36][R10.64+0x10] ;  /* 0x000010240a177981 */ /* 0x000764000c1e1520 */
.L_x_35:
[----:B------:R-:W-:Y:S05]  /*5620*/  BSYNC B1 ;  /* 0x0000000000017941 */ /* 0x000fea0003800000 */
.L_x_34:
[----:B------:R-:W4:Y:S01]  /*5630*/  LDL.LU R161, [R1+0x10] ;  /* 0x0000100001a17983 */ /* 0x000f220000300800 */
[----:B-1---5:R-:W-:Y:S01]  /*5640*/  IMAD.U32 R159, R23, 0x10000, RZ ;  /* 0x00010000179f7824 */ /* 0x022fe200078e00ff */
[----:B------:R-:W-:Y:S01]  /*5650*/  ISETP.GT.AND P2, PT, R0, 0x9, P3 ;  /* 0x000000090000780c */ /* 0x000fe20001f44270 */
[----:B------:R-:W-:Y:S02]  /*5660*/  BSSY B1, `(.L_x_36) ;  /* 0x0000007000017945 */ /* 0x000fe40003800000 */
[----:B------:R-:W-:-:S04]  /*5670*/  FMUL R159, R159, R16 ;  /* 0x000000109f9f7220 */ /* 0x000fc80000400000 */
[----:B----4-:R-:W-:-:S05]  /*5680*/  FFMA R159, R161, R2, R159 ;  /* 0x00000002a19f7223 */ /* 0x010fca000000009f */
[----:B------:R-:W-:-:S05]  /*5690*/  F2FP.BF16.F32.PACK_AB R159, RZ, R159 ;  /* 0x0000009fff9f723e */ /* 0x000fca00000010ff */
[----:B------:R1:W-:Y:S01]  /*56a0*/  @P1 STG.E.U16 desc[UR36][R4.64+0x10], R159 ;  /* 0x0000109f04001986 */ /* 0x0003e2000c101524 */
[----:B------:R-:W-:Y:S05]  /*56b0*/  @!P2 BRA `(.L_x_37) ;  /* 0x000000000004a947 */ /* 0x000fea0003800000 */
[----:B------:R4:W5:Y:S02]  /*56c0*/  LDG.E.LTC128B.U16 R23, desc[UR36][R10.64+0x12] ;  /* 0x000012240a177981 */ /* 0x000964000c1e1520 */
.L_x_37:
[----:B------:R-:W-:Y:S05]  /*56d0*/  BSYNC B1 ;  /* 0x0000000000017941 */ /* 0x000fea0003800000 */
.L_x_36:
[----:B------:R-:W2:Y:S01]  /*56e0*/  LDL.LU R161, [R1+0x14] ;  /* 0x0000140001a17983 */ /* 0x000ea20000300800 */
[----:B-1---5:R-:W-:Y:S01]  /*56f0*/  IMAD.U32 R159, R23, 0x10000, RZ ;  /* 0x00010000179f7824 */ /* 0x022fe200078e00ff */
[----:B------:R-:W-:Y:S01]  /*5700*/  ISETP.GT.AND P1, PT, R0, 0x8, P0 ;  /* 0x000000080000780c */ /* 0x000fe20000724270 */
[----:B------:R-:W-:Y:S02]  /*5710*/  BSSY B1, `(.L_x_38) ;  /* 0x0000007000017945 */ /* 0x000fe40003800000 */
[----:B------:R-:W-:-:S04]  /*5720*/  FMUL R159, R159, R16 ;  /* 0x000000109f9f7220 */ /* 0x000fc80000400000 */
[----:B--2---:R-:W-:-:S05]  /*5730*/  FFMA R159, R161, R2, R159 ;  /* 0x00000002a19f7223 */ /* 0x004fca000000009f */
[----:B------:R-:W-:-:S05]  /*5740*/  F2FP.BF16.F32.PACK_AB R159, RZ, R159 ;  /* 0x0000009fff9f723e */ /* 0x000fca00000010ff */
[----:B------:R1:W-:Y:S01]  /*5750*/  @P2 STG.E.U16 desc[UR36][R4.64+0x12], R159 ;  /* 0x0000129f04002986 */ /* 0x0003e2000c101524 */
[----:B------:R-:W-:Y:S05]  /*5760*/  @!P1 BRA `(.L_x_39) ;  /* 0x0000000000049947 */ /* 0x000fea0003800000 */
[----:B------:R2:W5:Y:S02]  /*5770*/  LDG.E.LTC128B.U16 R23, desc[UR36][R8.64+0x10] ;  /* 0x0000102408177981 */ /* 0x000564000c1e1520 */
.L_x_39:
[----:B------:R-:W-:Y:S05]  /*5780*/  BSYNC B1 ;  /* 0x0000000000017941 */ /* 0x000fea0003800000 */
.L_x_38:
        /* <DEDUP_REMOVED lines=10> */
.L_x_41:
[----:B------:R-:W-:Y:S05]  /*5830*/  BSYNC B1 ;  /* 0x0000000000017941 */ /* 0x000fea0003800000 */
.L_x_40:
[----:B------:R-:W2:Y:S01]  /*5840*/  LDL.LU R161, [R1+0x1c] ;  /* 0x00001c0001a17983 */ /* 0x000ea20000300800 */
[----:B-1---5:R-:W-:Y:S01]  /*5850*/  SHF.L.U32 R159, R23, 0x10, RZ ;  /* 0x00000010179f7819 */ /* 0x022fe200000006ff */
[----:B------:R-:W-:Y:S01]  /*5860*/  BSSY B1, `(.L_x_42) ;  /* 0x0000008000017945 */ /* 0x000fe20003800000 */
[----:B------:R-:W-:-:S03]  /*5870*/  ISETP.GT.AND P1, PT, R0, 0x10, P3 ;  /* 0x000000100000780c */ /* 0x000fc60001f24270 */
[----:B------:R-:W-:-:S04]  /*5880*/  FMUL R159, R159, R16 ;  /* 0x000000109f9f7220 */ /* 0x000fc80000400000 */
[----:B--2---:R-:W-:-:S05]  /*5890*/  FFMA R159, R161, R2, R159 ;  /* 0x00000002a19f7223 */ /* 0x004fca000000009f */
[----:B------:R-:W-:-:S05]  /*58a0*/  F2FP.BF16.F32.PACK_AB R159, RZ, R159 ;  /* 0x0000009fff9f723e */ /* 0x000fca00000010ff */
[----:B------:R1:W-:Y:S01]  /*58b0*/  @P2 STG.E.U16 desc[UR36][R6.64+0x12], R159 ;  /* 0x0000129f06002986 */ /* 0x0003e2000c101524 */
[----:B------:R-:W-:Y:S05]  /*58c0*/  @!P1 BRA `(.L_x_43) ;  /* 0x0000000000049947 */ /* 0x000fea0003800000 */
[----:B------:R2:W5:Y:S02]  /*58d0*/  LDG.E.LTC128B.U16 R23, desc[UR36][R10.64+0x20] ;  /* 0x000020240a177981 */ /* 0x000564000c1e1520 */
.L_x_43:
[----:B------:R-:W-:Y:S05]  /*58e0*/  BSYNC B1 ;  /* 0x0000000000017941 */ /* 0x000fea0003800000 */
.L_x_42:
        /* <DEDUP_REMOVED lines=10> */
.L_x_45:
[----:B------:R-:W-:Y:S05]  /*5990*/  BSYNC B1 ;  /* 0x0000000000017941 */ /* 0x000fea0003800000 */
.L_x_44:
        /* <DEDUP_REMOVED lines=10> */
.L_x_47:
[----:B------:R-:W-:Y:S05]  /*5a40*/  BSYNC B1 ;  /* 0x0000000000017941 */ /* 0x000fea0003800000 */
.L_x_46:
        /* <DEDUP_REMOVED lines=10> */
.L_x_49:
[----:B------:R-:W-:Y:S05]  /*5af0*/  BSYNC B1 ;  /* 0x0000000000017941 */ /* 0x000fea0003800000 */
.L_x_48:
        /* <DEDUP_REMOVED lines=10> */
.L_x_51:
[----:B------:R-:W-:Y:S05]  /*5ba0*/  BSYNC B1 ;  /* 0x0000000000017941 */ /* 0x000fea0003800000 */
.L_x_50:
        /* <DEDUP_REMOVED lines=10> */
.L_x_53:
[----:B------:R-:W-:Y:S05]  /*5c50*/  BSYNC B1 ;  /* 0x0000000000017941 */ /* 0x000fea0003800000 */
.L_x_52:
        /* <DEDUP_REMOVED lines=10> */
.L_x_55:
[----:B------:R-:W-:Y:S05]  /*5d00*/  BSYNC B1 ;  /* 0x0000000000017941 */ /* 0x000fea0003800000 */
.L_x_54:
        /* <DEDUP_REMOVED lines=10> */
.L_x_57:
[----:B------:R-:W-:Y:S05]  /*5db0*/  BSYNC B1 ;  /* 0x0000000000017941 */ /* 0x000fea0003800000 */
.L_x_56:
        /* <DEDUP_REMOVED lines=10> */
.L_x_59:
[----:B------:R-:W-:Y:S05]  /*5e60*/  BSYNC B1 ;  /* 0x0000000000017941 */ /* 0x000fea0003800000 */
.L_x_58:
        /* <DEDUP_REMOVED lines=10> */
.L_x_61:
[----:B------:R-:W-:Y:S05]  /*5f10*/  BSYNC B1 ;  /* 0x0000000000017941 */ /* 0x000fea0003800000 */
.L_x_60:
        /* <DEDUP_REMOVED lines=10> */
.L_x_63:
[----:B------:R-:W-:Y:S05]  /*5fc0*/  BSYNC B1 ;  /* 0x0000000000017941 */ /* 0x000fea0003800000 */
.L_x_62:
        /* <DEDUP_REMOVED lines=10> */
.L_x_65:
[----:B------:R-:W-:Y:S05]  /*6070*/  BSYNC B1 ;  /* 0x0000000000017941 */ /* 0x000fea0003800000 */
.L_x_64:
        /* <DEDUP_REMOVED lines=10> */
.L_x_67:
[----:B------:R-:W-:Y:S05]  /*6120*/  BSYNC B1 ;  /* 0x0000000000017941 */ /* 0x000fea0003800000 */
.L_x_66:
        /* <DEDUP_REMOVED lines=10> */
.L_x_69:
[----:B------:R-:W-:Y:S05]  /*61d0*/  BSYNC B1 ;  /* 0x0000000000017941 */ /* 0x000fea0003800000 */
.L_x_68:
        /* <DEDUP_REMOVED lines=10> */
.L_x_71:
[----:B------:R-:W-:Y:S05]  /*6280*/  BSYNC B1 ;  /* 0x0000000000017941 */ /* 0x000fea0003800000 */
.L_x_70:
        /* <DEDUP_REMOVED lines=10> */
.L_x_73:
[----:B------:R-:W-:Y:S05]  /*6330*/  BSYNC B1 ;  /* 0x0000000000017941 */ /* 0x000fea0003800000 */
.L_x_72:
        /* <DEDUP_REMOVED lines=10> */
.L_x_75:
[----:B------:R-:W-:Y:S05]  /*63e0*/  BSYNC B1 ;  /* 0x0000000000017941 */ /* 0x000fea0003800000 */
.L_x_74:
        /* <DEDUP_REMOVED lines=10> */
.L_x_77:
[----:B------:R-:W-:Y:S05]  /*6490*/  BSYNC B1 ;  /* 0x0000000000017941 */ /* 0x000fea0003800000 */
.L_x_76:
        /* <DEDUP_REMOVED lines=10> */
.L_x_79:
[----:B------:R-:W-:Y:S05]  /*6540*/  BSYNC B1 ;  /* 0x0000000000017941 */ /* 0x000fea0003800000 */
.L_x_78:
        /* <DEDUP_REMOVED lines=10> */
.L_x_81:
[----:B------:R-:W-:Y:S05]  /*65f0*/  BSYNC B1 ;  /* 0x0000000000017941 */ /* 0x000fea0003800000 */
.L_x_80:
        /* <DEDUP_REMOVED lines=10> */
.L_x_83:
[----:B------:R-:W-:Y:S05]  /*66a0*/  BSYNC B1 ;  /* 0x0000000000017941 */ /* 0x000fea0003800000 */
.L_x_82:
        /* <DEDUP_REMOVED lines=10> */
.L_x_85:
[----:B------:R-:W-:Y:S05]  /*6750*/  BSYNC B1 ;  /* 0x0000000000017941 */ /* 0x000fea0003800000 */
.L_x_84:
        /* <DEDUP_REMOVED lines=10> */
.L_x_87:
[----:B------:R-:W-:Y:S05]  /*6800*/  BSYNC B1 ;  /* 0x0000000000017941 */ /* 0x000fea0003800000 */
.L_x_86:
        /* <DEDUP_REMOVED lines=10> */
.L_x_89:
[----:B------:R-:W-:Y:S05]  /*68b0*/  BSYNC B1 ;  /* 0x0000000000017941 */ /* 0x000fea0003800000 */
.L_x_88:
        /* <DEDUP_REMOVED lines=10> */
.L_x_91:
[----:B------:R-:W-:Y:S05]  /*6960*/  BSYNC B1 ;  /* 0x0000000000017941 */ /* 0x000fea0003800000 */
.L_x_90:
        /* <DEDUP_REMOVED lines=10> */
.L_x_93:
[----:B------:R-:W-:Y:S05]  /*6a10*/  BSYNC B1 ;  /* 0x0000000000017941 */ /* 0x000fea0003800000 */
.L_x_92:
        /* <DEDUP_REMOVED lines=10> */
.L_x_95:
[----:B------:R-:W-:Y:S05]  /*6ac0*/  BSYNC B1 ;  /* 0x0000000000017941 */ /* 0x000fea0003800000 */
.L_x_94:
        /* <DEDUP_REMOVED lines=10> */
.L_x_97:
[----:B------:R-:W-:Y:S05]  /*6b70*/  BSYNC B1 ;  /* 0x0000000000017941 */ /* 0x000fea0003800000 */
.L_x_96:
        /* <DEDUP_REMOVED lines=10> */
.L_x_99:
[----:B------:R-:W-:Y:S05]  /*6c20*/  BSYNC B1 ;  /* 0x0000000000017941 */ /* 0x000fea0003800000 */
.L_x_98:
        /* <DEDUP_REMOVED lines=10> */
.L_x_101:
[----:B------:R-:W-:Y:S05]  /*6cd0*/  BSYNC B1 ;  /* 0x0000000000017941 */ /* 0x000fea0003800000 */
.L_x_100:
        /* <DEDUP_REMOVED lines=10> */
.L_x_103:
[----:B------:R-:W-:Y:S05]  /*6d80*/  BSYNC B1 ;  /* 0x0000000000017941 */ /* 0x000fea0003800000 */
.L_x_102:
        /* <DEDUP_REMOVED lines=10> */
.L_x_105:
[----:B------:R-:W-:Y:S05]  /*6e30*/  BSYNC B1 ;  /* 0x0000000000017941 */ /* 0x000fea0003800000 */
.L_x_104:
        /* <DEDUP_REMOVED lines=10> */
.L_x_107:
[----:B------:R-:W-:Y:S05]  /*6ee0*/  BSYNC B1 ;  /* 0x0000000000017941 */ /* 0x000fea0003800000 */
.L_x_106:
        /* <DEDUP_REMOVED lines=10> */
.L_x_109:
[----:B------:R-:W-:Y:S05]  /*6f90*/  BSYNC B1 ;  /* 0x0000000000017941 */ /* 0x000fea0003800000 */
.L_x_108:
        /* <DEDUP_REMOVED lines=10> */
.L_x_111:
[----:B------:R-:W-:Y:S05]  /*7040*/  BSYNC B1 ;  /* 0x0000000000017941 */ /* 0x000fea0003800000 */
.L_x_110:
        /* <DEDUP_REMOVED lines=10> */
.L_x_113:
[----:B------:R-:W-:Y:S05]  /*70f0*/  BSYNC B1 ;  /* 0x0000000000017941 */ /* 0x000fea0003800000 */
.L_x_112:
        /* <DEDUP_REMOVED lines=10> */
.L_x_115:
[----:B------:R-:W-:Y:S05]  /*71a0*/  BSYNC B1 ;  /* 0x0000000000017941 */ /* 0x000fea0003800000 */
.L_x_114:
        /* <DEDUP_REMOVED lines=10> */
.L_x_117:
[----:B------:R-:W-:Y:S05]  /*7250*/  BSYNC B1 ;  /* 0x0000000000017941 */ /* 0x000fea0003800000 */
.L_x_116:
        /* <DEDUP_REMOVED lines=10> */
.L_x_119:
[----:B------:R-:W-:Y:S05]  /*7300*/  BSYNC B1 ;  /* 0x0000000000017941 */ /* 0x000fea0003800000 */
.L_x_118:
        /* <DEDUP_REMOVED lines=10> */
.L_x_121:
[----:B------:R-:W-:Y:S05]  /*73b0*/  BSYNC B1 ;  /* 0x0000000000017941 */ /* 0x000fea0003800000 */
.L_x_120:
        /* <DEDUP_REMOVED lines=10> */
.L_x_123:
[----:B------:R-:W-:Y:S05]  /*7460*/  BSYNC B1 ;  /* 0x0000000000017941 */ /* 0x000fea0003800000 */
.L_x_122:
        /* <DEDUP_REMOVED lines=10> */
.L_x_125:
[----:B------:R-:W-:Y:S05]  /*7510*/  BSYNC B1 ;  /* 0x0000000000017941 */ /* 0x000fea0003800000 */
.L_x_124:
        /* <DEDUP_REMOVED lines=10> */
.L_x_127:
[----:B------:R-:W-:Y:S05]  /*75c0*/  BSYNC B1 ;  /* 0x0000000000017941 */ /* 0x000fea0003800000 */
.L_x_126:
        /* <DEDUP_REMOVED lines=10> */
.L_x_129:
[----:B------:R-:W-:Y:S05]  /*7670*/  BSYNC B1 ;  /* 0x0000000000017941 */ /* 0x000fea0003800000 */
.L_x_128:
        /* <DEDUP_REMOVED lines=10> */
.L_x_131:
[----:B------:R-:W-:Y:S05]  /*7720*/  BSYNC B1 ;  /* 0x0000000000017941 */ /* 0x000fea0003800000 */
.L_x_130:
        /* <DEDUP_REMOVED lines=10> */
.L_x_133:
[----:B------:R-:W-:Y:S05]  /*77d0*/  BSYNC B1 ;  /* 0x0000000000017941 */ /* 0x000fea0003800000 */
.L_x_132:
        /* <DEDUP_REMOVED lines=10> */
.L_x_135:
[----:B------:R-:W-:Y:S05]  /*7880*/  BSYNC B1 ;  /* 0x0000000000017941 */ /* 0x000fea0003800000 */
.L_x_134:
        /* <DEDUP_REMOVED lines=10> */
.L_x_137:
[----:B------:R-:W-:Y:S05]  /*7930*/  BSYNC B1 ;  /* 0x0000000000017941 */ /* 0x000fea0003800000 */
.L_x_136:
        /* <DEDUP_REMOVED lines=10> */
.L_x_139:
[----:B------:R-:W-:Y:S05]  /*79e0*/  BSYNC B1 ;  /* 0x0000000000017941 */ /* 0x000fea0003800000 */
.L_x_138:
        /* <DEDUP_REMOVED lines=10> */
.L_x_141:
[----:B------:R-:W-:Y:S05]  /*7a90*/  BSYNC B1 ;  /* 0x0000000000017941 */ /* 0x000fea0003800000 */
.L_x_140:
        /* <DEDUP_REMOVED lines=10> */
.L_x_143:
[----:B------:R-:W-:Y:S05]  /*7b40*/  BSYNC B1 ;  /* 0x0000000000017941 */ /* 0x000fea0003800000 */
.L_x_142:
        /* <DEDUP_REMOVED lines=10> */
.L_x_145:
[----:B------:R-:W-:Y:S05]  /*7bf0*/  BSYNC B1 ;  /* 0x0000000000017941 */ /* 0x000fea0003800000 */
.L_x_144:
        /* <DEDUP_REMOVED lines=10> */
.L_x_147:
[----:B------:R-:W-:Y:S05]  /*7ca0*/  BSYNC B1 ;  /* 0x0000000000017941 */ /* 0x000fea0003800000 */
.L_x_146:
        /* <DEDUP_REMOVED lines=10> */
.L_x_149:
[----:B------:R-:W-:Y:S05]  /*7d50*/  BSYNC B1 ;  /* 0x0000000000017941 */ /* 0x000fea0003800000 */
.L_x_148:
        /* <DEDUP_REMOVED lines=10> */
.L_x_151:
[----:B------:R-:W-:Y:S05]  /*7e00*/  BSYNC B1 ;  /* 0x0000000000017941 */ /* 0x000fea0003800000 */
.L_x_150:
        /* <DEDUP_REMOVED lines=10> */
.L_x_153:
[----:B------:R-:W-:Y:S05]  /*7eb0*/  BSYNC B1 ;  /* 0x0000000000017941 */ /* 0x000fea0003800000 */
.L_x_152:
        /* <DEDUP_REMOVED lines=10> */
.L_x_155:
[----:B------:R-:W-:Y:S05]  /*7f60*/  BSYNC B1 ;  /* 0x0000000000017941 */ /* 0x000fea0003800000 */
.L_x_154:
        /* <DEDUP_REMOVED lines=10> */
.L_x_157:
[----:B------:R-:W-:Y:S05]  /*8010*/  BSYNC B1 ;  /* 0x0000000000017941 */ /* 0x000fea0003800000 */
.L_x_156:
        /* <DEDUP_REMOVED lines=10> */
.L_x_159:
[----:B------:R-:W-:Y:S05]  /*80c0*/  BSYNC B1 ;  /* 0x0000000000017941 */ /* 0x000fea0003800000 */
.L_x_158:
        /* <DEDUP_REMOVED lines=10> */
.L_x_161:
[----:B------:R-:W-:Y:S05]  /*8170*/  BSYNC B1 ;  /* 0x0000000000017941 */ /* 0x000fea0003800000 */
.L_x_160:
        /* <DEDUP_REMOVED lines=10> */
.L_x_163:
[----:B------:R-:W-:Y:S05]  /*8220*/  BSYNC B1 ;  /* 0x0000000000017941 */ /* 0x000fea0003800000 */
.L_x_162:
        /* <DEDUP_REMOVED lines=10> */
.L_x_165:
[----:B------:R-:W-:Y:S05]  /*82d0*/  BSYNC B1 ;  /* 0x0000000000017941 */ /* 0x000fea0003800000 */
.L_x_164:
        /* <DEDUP_REMOVED lines=10> */
.L_x_167:
[----:B------:R-:W-:Y:S05]  /*8380*/  BSYNC B1 ;  /* 0x0000000000017941 */ /* 0x000fea0003800000 */
.L_x_166:
        /* <DEDUP_REMOVED lines=10> */
.L_x_169:
[----:B------:R-:W-:Y:S05]  /*8430*/  BSYNC B1 ;  /* 0x0000000000017941 */ /* 0x000fea0003800000 */
.L_x_168:
        /* <DEDUP_REMOVED lines=10> */
.L_x_171:
[----:B------:R-:W-:Y:S05]  /*84e0*/  BSYNC B1 ;  /* 0x0000000000017941 */ /* 0x000fea0003800000 */
.L_x_170:
        /* <DEDUP_REMOVED lines=10> */
.L_x_173:
[----:B------:R-:W-:Y:S05]  /*8590*/  BSYNC B1 ;  /* 0x0000000000017941 */ /* 0x000fea0003800000 */
.L_x_172:
        /* <DEDUP_REMOVED lines=10> */
.L_x_175:
[----:B------:R-:W-:Y:S05]  /*8640*/  BSYNC B1 ;  /* 0x0000000000017941 */ /* 0x000fea0003800000 */
.L_x_174:
        /* <DEDUP_REMOVED lines=10> */
.L_x_177:
[----:B------:R-:W-:Y:S05]  /*86f0*/  BSYNC B1 ;  /* 0x0000000000017941 */ /* 0x000fea0003800000 */
.L_x_176:
        /* <DEDUP_REMOVED lines=10> */
.L_x_179:
[----:B------:R-:W-:Y:S05]  /*87a0*/  BSYNC B1 ;  /* 0x0000000000017941 */ /* 0x000fea0003800000 */
.L_x_178:
        /* <DEDUP_REMOVED lines=10> */
.L_x_181:
[----:B------:R-:W-:Y:S05]  /*8850*/  BSYNC B1 ;  /* 0x0000000000017941 */ /* 0x000fea0003800000 */
.L_x_180:
        /* <DEDUP_REMOVED lines=10> */
.L_x_183:
[----:B------:R-:W-:Y:S05]  /*8900*/  BSYNC B1 ;  /* 0x0000000000017941 */ /* 0x000fea0003800000 */
.L_x_182:
        /* <DEDUP_REMOVED lines=10> */
.L_x_185:
[----:B------:R-:W-:Y:S05]  /*89b0*/  BSYNC B1 ;  /* 0x0000000000017941 */ /* 0x000fea0003800000 */
.L_x_184:
        /* <DEDUP_REMOVED lines=10> */
.L_x_187:
[----:B------:R-:W-:Y:S05]  /*8a60*/  BSYNC B1 ;  /* 0x0000000000017941 */ /* 0x000fea0003800000 */
.L_x_186:
        /* <DEDUP_REMOVED lines=10> */
.L_x_189:
[----:B------:R-:W-:Y:S05]  /*8b10*/  BSYNC B1 ;  /* 0x0000000000017941 */ /* 0x000fea0003800000 */
.L_x_188:
        /* <DEDUP_REMOVED lines=10> */
.L_x_191:
[----:B------:R-:W-:Y:S05]  /*8bc0*/  BSYNC B1 ;  /* 0x0000000000017941 */ /* 0x000fea0003800000 */
.L_x_190:
        /* <DEDUP_REMOVED lines=10> */
.L_x_193:
[----:B------:R-:W-:Y:S05]  /*8c70*/  BSYNC B1 ;  /* 0x0000000000017941 */ /* 0x000fea0003800000 */
.L_x_192:
        /* <DEDUP_REMOVED lines=10> */
.L_x_195:
[----:B------:R-:W-:Y:S05]  /*8d20*/  BSYNC B1 ;  /* 0x0000000000017941 */ /* 0x000fea0003800000 */
.L_x_194:
        /* <DEDUP_REMOVED lines=10> */
.L_x_197:
[----:B------:R-:W-:Y:S05]  /*8dd0*/  BSYNC B1 ;  /* 0x0000000000017941 */ /* 0x000fea0003800000 */
.L_x_196:
        /* <DEDUP_REMOVED lines=10> */
.L_x_199:
[----:B------:R-:W-:Y:S05]  /*8e80*/  BSYNC B1 ;  /* 0x0000000000017941 */ /* 0x000fea0003800000 */
.L_x_198:
        /* <DEDUP_REMOVED lines=10> */
.L_x_201:
[----:B------:R-:W-:Y:S05]  /*8f30*/  BSYNC B1 ;  /* 0x0000000000017941 */ /* 0x000fea0003800000 */
.L_x_200:
        /* <DEDUP_REMOVED lines=10> */
.L_x_203:
[----:B------:R-:W-:Y:S05]  /*8fe0*/  BSYNC B1 ;  /* 0x0000000000017941 */ /* 0x000fea0003800000 */
.L_x_202:
        /* <DEDUP_REMOVED lines=10> */
.L_x_205:
[----:B------:R-:W-:Y:S05]  /*9090*/  BSYNC B1 ;  /* 0x0000000000017941 */ /* 0x000fea0003800000 */
.L_x_204:
        /* <DEDUP_REMOVED lines=10> */
.L_x_207:
[----:B------:R-:W-:Y:S05]  /*9140*/  BSYNC B1 ;  /* 0x0000000000017941 */ /* 0x000fea0003800000 */
.L_x_206:
        /* <DEDUP_REMOVED lines=10> */
.L_x_209:
[----:B------:R-:W-:Y:S05]  /*91f0*/  BSYNC B1 ;  /* 0x0000000000017941 */ /* 0x000fea0003800000 */
.L_x_208:
        /* <DEDUP_REMOVED lines=10> */
.L_x_211:
[----:B------:R-:W-:Y:S05]  /*92a0*/  BSYNC B1 ;  /* 0x0000000000017941 */ /* 0x000fea0003800000 */
.L_x_210:
        /* <DEDUP_REMOVED lines=10> */
.L_x_213:
[----:B------:R-:W-:Y:S05]  /*9350*/  BSYNC B1 ;  /* 0x0000000000017941 */ /* 0x000fea0003800000 */
.L_x_212:
        /* <DEDUP_REMOVED lines=10> */
.L_x_215:
[----:B------:R-:W-:Y:S05]  /*9400*/  BSYNC B1 ;  /* 0x0000000000017941 */ /* 0x000fea0003800000 */
.L_x_214:
        /* <DEDUP_REMOVED lines=10> */
.L_x_217:
[----:B------:R-:W-:Y:S05]  /*94b0*/  BSYNC B1 ;  /* 0x0000000000017941 */ /* 0x000fea0003800000 */
.L_x_216:
        /* <DEDUP_REMOVED lines=10> */
.L_x_219:
[----:B------:R-:W-:Y:S05]  /*9560*/  BSYNC B1 ;  /* 0x0000000000017941 */ /* 0x000fea0003800000 */
.L_x_218:
        /* <DEDUP_REMOVED lines=10> */
.L_x_221:
[----:B------:R-:W-:Y:S05]  /*9610*/  BSYNC B1 ;  /* 0x0000000000017941 */ /* 0x000fea0003800000 */
.L_x_220:
        /* <DEDUP_REMOVED lines=10> */
.L_x_223:
[----:B------:R-:W-:Y:S05]  /*96c0*/  BSYNC B1 ;  /* 0x0000000000017941 */ /* 0x000fea0003800000 */
.L_x_222:
        /* <DEDUP_REMOVED lines=10> */
.L_x_225:
[----:B------:R-:W-:Y:S05]  /*9770*/  BSYNC B1 ;  /* 0x0000000000017941 */ /* 0x000fea0003800000 */
.L_x_224:
        /* <DEDUP_REMOVED lines=10> */
.L_x_227:
[----:B------:R-:W-:Y:S05]  /*9820*/  BSYNC B1 ;  /* 0x0000000000017941 */ /* 0x000fea0003800000 */
.L_x_226:
        /* <DEDUP_REMOVED lines=10> */
.L_x_229:
[----:B------:R-:W-:Y:S05]  /*98d0*/  BSYNC B1 ;  /* 0x0000000000017941 */ /* 0x000fea0003800000 */
.L_x_228:
        /* <DEDUP_REMOVED lines=10> */
.L_x_231:
[----:B------:R-:W-:Y:S05]  /*9980*/  BSYNC B1 ;  /* 0x0000000000017941 */ /* 0x000fea0003800000 */
.L_x_230:
        /* <DEDUP_REMOVED lines=10> */
.L_x_233:
[----:B------:R-:W-:Y:S05]  /*9a30*/  BSYNC B1 ;  /* 0x0000000000017941 */ /* 0x000fea0003800000 */
.L_x_232:
        /* <DEDUP_REMOVED lines=10> */
.L_x_235:
[----:B------:R-:W-:Y:S05]  /*9ae0*/  BSYNC B1 ;  /* 0x0000000000017941 */ /* 0x000fea0003800000 */
.L_x_234:
        /* <DEDUP_REMOVED lines=10> */
.L_x_237:
[----:B------:R-:W-:Y:S05]  /*9b90*/  BSYNC B1 ;  /* 0x0000000000017941 */ /* 0x000fea0003800000 */
.L_x_236:
        /* <DEDUP_REMOVED lines=10> */
.L_x_239:
[----:B------:R-:W-:Y:S05]  /*9c40*/  BSYNC B1 ;  /* 0x0000000000017941 */ /* 0x000fea0003800000 */
.L_x_238:
        /* <DEDUP_REMOVED lines=10> */
.L_x_241:
[----:B------:R-:W-:Y:S05]  /*9cf0*/  BSYNC B1 ;  /* 0x0000000000017941 */ /* 0x000fea0003800000 */
.L_x_240:
        /* <DEDUP_REMOVED lines=10> */
.L_x_243:
[----:B------:R-:W-:Y:S05]  /*9da0*/  BSYNC B1 ;  /* 0x0000000000017941 */ /* 0x000fea0003800000 */
.L_x_242:
        /* <DEDUP_REMOVED lines=10> */
.L_x_245:
[----:B------:R-:W-:Y:S05]  /*9e50*/  BSYNC B1 ;  /* 0x0000000000017941 */ /* 0x000fea0003800000 */
.L_x_244:
        /* <DEDUP_REMOVED lines=10> */
.L_x_247:
[----:B------:R-:W-:Y:S05]  /*9f00*/  BSYNC B1 ;  /* 0x0000000000017941 */ /* 0x000fea0003800000 */
.L_x_246:
        /* <DEDUP_REMOVED lines=10> */
.L_x_249:
[----:B------:R-:W-:Y:S05]  /*9fb0*/  BSYNC B1 ;  /* 0x0000000000017941 */ /* 0x000fea0003800000 */
.L_x_248:
        /* <DEDUP_REMOVED lines=10> */
.L_x_251:
[----:B------:R-:W-:Y:S05]  /*a060*/  BSYNC B1 ;  /* 0x0000000000017941 */ /* 0x000fea0003800000 */
.L_x_250:
        /* <DEDUP_REMOVED lines=10> */
.L_x_253:
[----:B------:R-:W-:Y:S05]  /*a110*/  BSYNC B1 ;  /* 0x0000000000017941 */ /* 0x000fea0003800000 */
.L_x_252:
        /* <DEDUP_REMOVED lines=10> */
.L_x_255:
[----:B------:R-:W-:Y:S05]  /*a1c0*/  BSYNC B1 ;  /* 0x0000000000017941 */ /* 0x000fea0003800000 */
.L_x_254:
        /* <DEDUP_REMOVED lines=10> */
.L_x_257:
[----:B------:R-:W-:Y:S05]  /*a270*/  BSYNC B1 ;  /* 0x0000000000017941 */ /* 0x000fea0003800000 */
.L_x_256:
        /* <DEDUP_REMOVED lines=10> */
.L_x_259:
[----:B------:R-:W-:Y:S05]  /*a320*/  BSYNC B1 ;  /* 0x0000000000017941 */ /* 0x000fea0003800000 */
.L_x_258:
        /* <DEDUP_REMOVED lines=10> */
.L_x_261:
[----:B------:R-:W-:Y:S05]  /*a3d0*/  BSYNC B1 ;  /* 0x0000000000017941 */ /* 0x000fea0003800000 */
.L_x_260:
        /* <DEDUP_REMOVED lines=10> */
.L_x_263:
[----:B------:R-:W-:Y:S05]  /*a480*/  BSYNC B1 ;  /* 0x0000000000017941 */ /* 0x000fea0003800000 */
.L_x_262:
        /* <DEDUP_REMOVED lines=10> */
.L_x_265:
[----:B------:R-:W-:Y:S05]  /*a530*/  BSYNC B1 ;  /* 0x0000000000017941 */ /* 0x000fea0003800000 */
.L_x_264:
        /* <DEDUP_REMOVED lines=10> */
.L_x_267:
[----:B------:R-:W-:Y:S05]  /*a5e0*/  BSYNC B1 ;  /* 0x0000000000017941 */ /* 0x000fea0003800000 */
.L_x_266:
        /* <DEDUP_REMOVED lines=10> */
.L_x_269:
[----:B------:R-:W-:Y:S05]  /*a690*/  BSYNC B1 ;  /* 0x0000000000017941 */ /* 0x000fea0003800000 */
.L_x_268:
        /* <DEDUP_REMOVED lines=10> */
.L_x_271:
[----:B------:R-:W-:Y:S05]  /*a740*/  BSYNC B1 ;  /* 0x0000000000017941 */ /* 0x000fea0003800000 */
.L_x_270:
        /* <DEDUP_REMOVED lines=10> */
.L_x_273:
[----:B------:R-:W-:Y:S05]  /*a7f0*/  BSYNC B1 ;  /* 0x0000000000017941 */ /* 0x000fea0003800000 */
.L_x_272:
        /* <DEDUP_REMOVED lines=10> */
.L_x_275:
[----:B------:R-:W-:Y:S05]  /*a8a0*/  BSYNC B1 ;  /* 0x0000000000017941 */ /* 0x000fea0003800000 */
.L_x_274:
        /* <DEDUP_REMOVED lines=10> */
.L_x_277:
[----:B------:R-:W-:Y:S05]  /*a950*/  BSYNC B1 ;  /* 0x0000000000017941 */ /* 0x000fea0003800000 */
.L_x_276:
[----:B0-234-:R-:W2:Y:S01]  /*a960*/  LDL.LU R10, [R1+0x1f4] ;  /* 0x0001f400010a7983 */ /* 0x01dea20000300800 */
[----:B-----5:R-:W-:Y:S01]  /*a970*/  IMAD.U32 R11, R23, 0x10000, RZ ;  /* 0x00010000170b7824 */ /* 0x020fe200078e00ff */
        /* <DEDUP_REMOVED lines=8> */
.L_x_279:
[----:B------:R-:W-:Y:S05]  /*aa00*/  BSYNC B1 ;  /* 0x0000000000017941 */ /* 0x000fea0003800000 */
.L_x_278:
[----:B------:R-:W3:Y:S01]  /*aa10*/  LDL.LU R10, [R1+0x1f8] ;  /* 0x0001f800010a7983 */ /* 0x000ee20000300800 */
[----:B0----5:R-:W-:Y:S01]  /*aa20*/  IMAD.U32 R11, R23, 0x10000, RZ ;  /* 0x00010000170b7824 */ /* 0x021fe200078e00ff */
[----:B------:R-:W-:Y:S01]  /*aa30*/  ISETP.GT.AND P1, PT, R0, 0xf9, P0 ;  /* 0x000000f90000780c */ /* 0x000fe20000724270 */
[----:B------:R-:W-:Y:S01]  /*aa40*/  BSSY B1, `(.L_x_280) ;  /* 0x000000a000017945 */ /* 0x000fe20003800000 */
[----:B------:R-:W-:Y:S01]  /*aa50*/  IADD3 R167, P0, R3, 0x80, RZ ;  /* 0x0000008003a77810 */ /* 0x000fe20007f1e0ff */
[----:B------:R-:W-:-:S04]  /*aa60*/  FMUL R11, R11, R16 ;  /* 0x000000100b0b7220 */ /* 0x000fc80000400000 */
[----:B---3--:R-:W-:-:S05]  /*aa70*/  FFMA R11, R10, R2, R11 ;  /* 0x000000020a0b7223 */ /* 0x008fca000000000b */
[----:B------:R-:W-:-:S04]  /*aa80*/  F2FP.BF16.F32.PACK_AB R11, RZ, R11 ;  /* 0x0000000bff0b723e */ /* 0x000fc800000010ff */
[----:B------:R-:W-:Y:S02]  /*aa90*/  PRMT R3, R11, 0x7610, R3 ;  /* 0x000076100b037816 */ /* 0x000fe40000000003 */
[----:B------:R-:W-:-:S03]  /*aaa0*/  IADD3.X R11, RZ, UR7, RZ, P0, !PT ;  /* 0x00000007ff0b7c10 */ /* 0x000fc600087fe4ff */
[----:B------:R0:W-:Y:S01]  /*aab0*/  @P2 STG.E.U16 desc[UR36][R6.64+0x1f0], R3 ;  /* 0x0001f00306002986 */ /* 0x0001e2000c101524 */
[----:B------:R-:W-:Y:S05]  /*aac0*/  @!P1 BRA `(.L_x_281) ;  /* 0x0000000000049947 */ /* 0x000fea0003800000 */
[----:B------:R3:W5:Y:S02]  /*aad0*/  LDG.E.LTC128B.U16 R23, desc[UR36][R8.64+0x1f2] ;  /* 0x0001f22408177981 */ /* 0x000764000c1e1520 */
.L_x_281:
[----:B------:R-:W-:Y:S05]  /*aae0*/  BSYNC B1 ;  /* 0x0000000000017941 */ /* 0x000fea0003800000 */
.L_x_280:
[----:B------:R-:W4:Y:S01]  /*aaf0*/  LDL.LU R10, [R1+0x1fc] ;  /* 0x0001fc00010a7983 */ /* 0x000f220000300800 */
[----:B0----5:R-:W-:Y:S01]  /*ab00*/  IMAD.U32 R3, R23, 0x10000, RZ ;  /* 0x0001000017037824 */ /* 0x021fe200078e00ff */
[----:B------:R-:W-:Y:S01]  /*ab10*/  ISETP.GT.AND P0, PT, R17, 0x80, PT ;  /* 0x000000801100780c */ /* 0x000fe20003f04270 */
[----:B--23--:R-:W-:Y:S02]  /*ab20*/  IMAD R8, R11, R14, RZ ;  /* 0x0000000e0b087224 */ /* 0x00cfe400078e02ff */
[----:B------:R-:W-:Y:S01]  /*ab30*/  FMUL R3, R3, R16 ;  /* 0x0000001003037220 */ /* 0x000fe20000400000 */
[----:B------:R-:W-:Y:S01]  /*ab40*/  ISETP.GT.AND P4, PT, R0, RZ, P0 ;  /* 0x000000ff0000720c */ /* 0x000fe20000784270 */
[C---:B------:R-:W-:Y:S02]  /*ab50*/  IMAD R165, R167.reuse, R15, R8 ;  /* 0x0000000fa7a57224 */ /* 0x040fe400078e0208 */
[----:B------:R-:W-:-:S04]  /*ab60*/  IMAD.WIDE.U32 R8, R167, R14, R20 ;  /* 0x0000000ea7087225 */ /* 0x000fc800078e0014 */
[----:B------:R-:W-:Y:S02]  /*ab70*/  IMAD.IADD R9, R9, 0x1, R165 ;  /* 0x0000000109097824 */ /* 0x000fe400078e02a5 */
[----:B----4-:R-:W-:Y:S01]  /*ab80*/  FFMA R3, R10, R2, R3 ;  /* 0x000000020a037223 */ /* 0x010fe20000000003 */
[----:B------:R-:W-:-:S04]  /*ab90*/  LEA R10, P2, R8, R12, 0x1 ;  /* 0x0000000c080a7211 */ /* 0x000fc800078408ff */
[----:B------:R-:W-:Y:S02]  /*aba0*/  F2FP.BF16.F32.PACK_AB R3, RZ, R3 ;  /* 0x00000003ff03723e */ /* 0x000fe400000010ff */
[--C-:B------:R-:W-:Y:S02]  /*abb0*/  LEA.HI.X R11, R8, R13, R9.reuse, 0x1, P2 ;  /* 0x0000000d080b7211 */ /* 0x100fe400010f0c09 */
[----:B------:R-:W-:-:S05]  /*abc0*/  PRMT R9, R3, 0x7610, R9 ;  /* 0x0000761003097816 */ /* 0x000fca0000000009 */
[----:B------:R0:W-:Y:S04]  /*abd0*/  @P1 STG.E.U16 desc[UR36][R6.64+0x1f2], R9 ;  /* 0x0001f20906001986 */ /* 0x0001e8000c101524 */
[----:B------:R-:W2:Y:S01]  /*abe0*/  @P4 LDG.E.LTC128B.U16 R23, desc[UR36][R10.64] ;  /* 0x000000240a174981 */ /* 0x000ea2000c1e1520 */
[----:B-1----:R-:W-:Y:S01]  /*abf0*/  IMAD.U32 R159, RZ, RZ, UR8 ;  /* 0x00000008ff9f7e24 */ /* 0x002fe2000f8e00ff */
[----:B------:R-:W-:Y:S01]  /*ac00*/  ISETP.GT.AND P2, PT, R0, 0x1, P0 ;  /* 0x000000010000780c */ /* 0x000fe20000744270 */
[----:B------:R-:W-:Y:S01]  /*ac10*/  IMAD.U32 R161, RZ, RZ, UR8 ;  /* 0x00000008ffa17e24 */ /* 0x000fe2000f8e00ff */
[----:B------:R-:W-:Y:S01]  /*ac20*/  BSSY B1, `(.L_x_282) ;  /* 0x0000013000017945 */ /* 0x000fe20003800000 */
[----:B------:R-:W-:Y:S01]  /*ac30*/  IMAD.U32 R164, RZ, RZ, UR9 ;  /* 0x00000009ffa47e24 */ /* 0x000fe2000f8e00ff */
[----:B------:R-:W-:Y:S01]  /*ac40*/  SHF.L.U32 R159, R159, 0x8, RZ ;  /* 0x000000089f9f7819 */ /* 0x000fe200000006ff */
[----:B0-----:R-:W-:-:S03]  /*ac50*/  IMAD.WIDE.U32 R8, R167, R14, R18 ;  /* 0x0000000ea7087225 */ /* 0x001fc600078e0012 */
[----:B------:R-:W-:Y:S01]  /*ac60*/  SHF.L.U64.HI R161, R161, 0x8, R164 ;  /* 0x00000008a1a17819 */ /* 0x000fe200000102a4 */
[----:B------:R-:W-:Y:S02]  /*ac70*/  IMAD.IADD R9, R165, 0x1, R9 ;  /* 0x00000001a5097824 */ /* 0x000fe400078e0209 */
[----:B------:R-:W-:Y:S01]  /*ac80*/  IMAD.WIDE.U32 R162, R22, UR43, R8 ;  /* 0x0000002b16a27c25 */ /* 0x000fe2000f8e0008 */
[----:B------:R-:W-:-:S03]  /*ac90*/  IADD3 R8, P1, R159, R4, RZ ;  /* 0x000000049f087210 */ /* 0x000fc60007f3e0ff */
[----:B------:R-:W-:Y:S01]  /*aca0*/  IMAD.IADD R7, R157, 0x1, R163 ;  /* 0x000000019d077824 */ /* 0x000fe200078e02a3 */
[----:B------:R-:W-:Y:S01]  /*acb0*/  LEA R6, P3, R162, R12, 0x1 ;  /* 0x0000000ca2067211 */ /* 0x000fe200078608ff */
[----:B------:R-:W-:-:S03]  /*acc0*/  IMAD.X R9, R161, 0x1, R5, P1 ;  /* 0x00000001a1097824 */ /* 0x000fc600008e0605 */
[----:B------:R-:W-:Y:S01]  /*acd0*/  LEA.HI.X R7, R162, R13, R7, 0x1, P3 ;  /* 0x0000000da2077211 */ /* 0x000fe200018f0c07 */
[----:B--2---:R-:W-:-:S04]  /*ace0*/  IMAD.U32 R3, R23, 0x10000, RZ ;  /* 0x0001000017037824 */ /* 0x004fc800078e00ff */
[----:B------:R-:W-:-:S04]  /*acf0*/  FMUL R3, R3, R16 ;  /* 0x0000001003037220 */ /* 0x000fc80000400000 */
[----:B------:R-:W-:-:S05]  /*ad00*/  FFMA R3, R24, R2, R3 ;  /* 0x0000000218037223 */ /* 0x000fca0000000003 */
[----:B------:R-:W-:-:S05]  /*ad10*/  F2FP.BF16.F32.PACK_AB R3, RZ, R3 ;  /* 0x00000003ff03723e */ /* 0x000fca00000010ff */
[----:B------:R0:W-:Y:S01]  /*ad20*/  @P4 STG.E.U16 desc[UR36][R8.64], R3 ;  /* 0x0000000308004986 */ /* 0x0001e2000c101524 */
[----:B------:R-:W-:Y:S05]  /*ad30*/  @!P2 BRA `(.L_x_283) ;  /* 0x000000000004a947 */ /* 0x000fea0003800000 */
[----:B------:R1:W5:Y:S02]  /*ad40*/  LDG.E.LTC128B.U16 R23, desc[UR36][R6.64+0x2] ;  /* 0x0000022406177981 */ /* 0x000364000c1e1520 */
.L_x_283:
[----:B------:R-:W-:Y:S05]  /*ad50*/  BSYNC B1 ;  /* 0x0000000000017941 */ /* 0x000fea0003800000 */
.L_x_282:
[----:B0----5:R-:W-:Y:S01]  /*ad60*/  IMAD.U32 R3, R23, 0x10000, RZ ;  /* 0x0001000017037824 */ /* 0x021fe200078e00ff */
[----:B------:R-:W-:Y:S01]  /*ad70*/  ISETP.GT.AND P1, PT, R17, 0x88, PT ;  /* 0x000000881100780c */ /* 0x000fe20003f24270 */
[----:B------:R-:W-:Y:S01]  /*ad80*/  IMAD.WIDE.U32 R14, R167, R14, R154 ;  /* 0x0000000ea70e7225 */ /* 0x000fe200078e009a */
[----:B------:R-:W-:Y:S03]  /*ad90*/  BSSY B1, `(.L_x_284) ;  /* 0x0000010000017945 */ /* 0x000fe60003800000 */
[----:B------:R-:W-:Y:S01]  /*ada0*/  FMUL R10, R3, R16 ;  /* 0x00000010030a7220 */ /* 0x000fe20000400000 */
[----:B------:R-:W-:Y:S01]  /*adb0*/  ISETP.GT.AND P3, PT, R0, RZ, P1 ;  /* 0x000000ff0000720c */ /* 0x000fe20000f64270 */
[----:B------:R-:W-:Y:S01]  /*adc0*/  IMAD.IADD R165, R165, 0x1, R15 ;  /* 0x00000001a5a57824 */ /* 0x000fe200078e020f */
[----:B------:R-:W-:Y:S01]  /*add0*/  IADD3 R152, P4, R152, R14, RZ ;  /* 0x0000000e98987210 */ /* 0x000fe20007f9e0ff */
[----:B------:R-:W-:Y:S01]  /*ade0*/  FFMA R10, R25, R2, R10 ;  /* 0x00000002190a7223 */ /* 0x000fe2000000000a */
[----:B------:R-:W-:-:S03]  /*adf0*/  IADD3 R14, P5, R18, R14, RZ ;  /* 0x0000000e120e7210 */ /* 0x000fc60007fbe0ff */
[----:B------:R-:W-:Y:S01]  /*ae00*/  IMAD.X R20, R165, 0x1, R21, P4 ;  /* 0x00000001a5147824 */ /* 0x000fe200020e0615 */
[----:B------:R-:W-:Y:S02]  /*ae10*/  F2FP.BF16.F32.PACK_AB R3, RZ, R10 ;  /* 0x0000000aff03723e */ /* 0x000fe400000010ff */
[C---:B------:R-:W-:Y:S02]  /*ae20*/  LEA R10, P4, R152.reuse, R12, 0x1 ;  /* 0x0000000c980a7211 */ /* 0x040fe400078808ff */
[----:B------:R-:W-:Y:S02]  /*ae30*/  PRMT R17, R3, 0x7610, R17 ;  /* 0x0000761003117816 */ /* 0x000fe40000000011 */
[----:B------:R-:W-:Y:S02]  /*ae40*/  LEA.HI.X R11, R152, R13, R20, 0x1, P4 ;  /* 0x0000000d980b7211 */ /* 0x000fe400020f0c14 */
[----:B------:R-:W-:Y:S01]  /*ae50*/  PRMT R3, R23, 0x7610, R3 ;  /* 0x0000761017037816 */ /* 0x000fe20000000003 */
[----:B------:R0:W-:Y:S01]  /*ae60*/  @P2 STG.E.U16 desc[UR36][R8.64+0x2], R17 ;  /* 0x0000021108002986 */ /* 0x0001e2000c101524 */
[----:B------:R-:W-:Y:S05]  /*ae70*/  @!P3 BRA `(.L_x_285) ;  /* 0x000000000004b947 */ /* 0x000fea0003800000 */
[----:B------:R2:W5:Y:S02]  /*ae80*/  LDG.E.LTC128B.U16 R3, desc[UR36][R10.64] ;  /* 0x000000240a037981 */ /* 0x000564000c1e1520 */
.L_x_285:
[----:B------:R-:W-:Y:S05]  /*ae90*/  BSYNC B1 ;  /* 0x0000000000017941 */ /* 0x000fea0003800000 */
.L_x_284:
[----:B--2--5:R-:W-:Y:S01]  /*aea0*/  IMAD.U32 R11, R3, 0x10000, RZ ;  /* 0x00010000030b7824 */ /* 0x024fe200078e00ff */
[----:B------:R-:W-:Y:S01]  /*aeb0*/  IADD3 R10, P2, R8, R158, RZ ;  /* 0x0000009e080a7210 */ /* 0x000fe20007f5e0ff */
[----:B------:R-:W-:Y:S01]  /*aec0*/  IMAD.X R15, R19, 0x1, R165, P5 ;  /* 0x00000001130f7824 */ /* 0x000fe200028e06a5 */
[----:B------:R-:W-:Y:S01]  /*aed0*/  ISETP.GT.AND P5, PT, R0, 0x1, P1 ;  /* 0x000000010000780c */ /* 0x000fe20000fa4270 */
[----:B------:R-:W-:Y:S01]  /*aee0*/  FMUL R11, R11, R16 ;  /* 0x000000100b0b7220 */ /* 0x000fe20000400000 */
[----:B------:R-:W-:Y:S01]  /*aef0*/  BSSY B1, `(.L_x_286) ;  /* 0x000000b000017945 */ /* 0x000fe20003800000 */
[----:B------:R-:W-:-:S04]  /*af00*/  IMAD.WIDE.U32 R22, R22, UR43, R14 ;  /* 0x0000002b16167c25 */ /* 0x000fc8000f8e000e */
[----:B------:R-:W-:Y:S01]  /*af10*/  FFMA R11, R26, R2, R11 ;  /* 0x000000021a0b7223 */ /* 0x000fe2000000000b */
[----:B------:R-:W-:-:S04]  /*af20*/  IADD3 R157, R157, R23, RZ ;  /* 0x000000179d9d7210 */ /* 0x000fc80007ffe0ff */
[----:B------:R-:W-:Y:S01]  /*af30*/  F2FP.BF16.F32.PACK_AB R14, RZ, R11 ;  /* 0x0000000bff0e723e */ /* 0x000fe200000010ff */
[----:B------:R-:W-:Y:S01]  /*af40*/  IMAD.X R11, R9, 0x1, R156, P2 ;  /* 0x00000001090b7824 */ /* 0x000fe200010e069c */
[----:B------:R-:W-:-:S04]  /*af50*/  LEA R12, P4, R22, R12, 0x1 ;  /* 0x0000000c160c7211 */ /* 0x000fc800078808ff */
[----:B------:R2:W-:Y:S01]  /*af60*/  @P3 STG.E.U16 desc[UR36][R10.64], R14 ;  /* 0x0000000e0a003986 */ /* 0x0005e2000c101524 */
[----:B------:R-:W-:Y:S01]  /*af70*/  LEA.HI.X R13, R22, R13, R157, 0x1, P4 ;  /* 0x0000000d160d7211 */ /* 0x000fe200020f0c9d */
[----:B------:R-:W-:Y:S07]  /*af80*/  @!P5 BRA `(.L_x_287) ;  /* 0x000000000004d947 */ /* 0x000fee0003800000 */
[----:B------:R3:W5:Y:S02]  /*af90*/  LDG.E.LTC128B.U16 R3, desc[UR36][R12.64+0x2] ;  /* 0x000002240c037981 */ /* 0x000764000c1e1520 */
.L_x_287:
[----:B------:R-:W-:Y:S05]  /*afa0*/  BSYNC B1 ;  /* 0x0000000000017941 */ /* 0x000fea0003800000 */
.L_x_286:
[----:B-----5:R-:W-:Y:S01]  /*afb0*/  IMAD.U32 R15, R3, 0x10000, RZ ;  /* 0x00010000030f7824 */ /* 0x020fe200078e00ff */
[----:B------:R-:W-:Y:S01]  /*afc0*/  ISETP.GT.AND P2, PT, R0, 0x8, P0 ;  /* 0x000000080000780c */ /* 0x000fe20000744270 */
[----:B------:R-:W-:Y:S02]  /*afd0*/  BSSY B1, `(.L_x_288) ;  /* 0x0000007000017945 */ /* 0x000fe40003800000 */
[----:B--2---:R-:W-:-:S04]  /*afe0*/  FMUL R14, R15, R16 ;  /* 0x000000100f0e7220 */ /* 0x004fc80000400000 */
[----:B------:R-:W-:-:S05]  /*aff0*/  FFMA R14, R27, R2, R14 ;  /* 0x000000021b0e7223 */ /* 0x000fca000000000e */
[----:B------:R-:W-:-:S05]  /*b000*/  F2FP.BF16.F32.PACK_AB R14, RZ, R14 ;  /* 0x0000000eff0e723e */ /* 0x000fca00000010ff */
[----:B------:R2:W-:Y:S01]  /*b010*/  @P5 STG.E.U16 desc[UR36][R10.64+0x2], R14 ;  /* 0x0000020e0a005986 */ /* 0x0005e2000c101524 */
[----:B------:R-:W-:Y:S05]  /*b020*/  @!P2 BRA `(.L_x_289) ;  /* 0x000000000004a947 */ /* 0x000fea0003800000 */
[----:B------:R4:W5:Y:S02]  /*b030*/  LDG.E.LTC128B.U16 R3, desc[UR36][R6.64+0x10] ;  /* 0x0000102406037981 */ /* 0x000964000c1e1520 */
.L_x_289:
[----:B------:R-:W-:Y:S05]  /*b040*/  BSYNC B1 ;  /* 0x0000000000017941 */ /* 0x000fea0003800000 */
.L_x_288:
[----:B--2--5:R-:W-:Y:S01]  /*b050*/  IMAD.U32 R11, R3, 0x10000, RZ ;  /* 0x00010000030b7824 */ /* 0x024fe200078e00ff */
[----:B------:R-:W-:Y:S01]  /*b060*/  ISETP.GT.AND P3, PT, R0, 0x9, P0 ;  /* 0x000000090000780c */ /* 0x000fe20000764270 */
[----:B------:R-:W-:Y:S02]  /*b070*/  BSSY B1, `(.L_x_290) ;  /* 0x0000007000017945 */ /* 0x000fe40003800000 */
[----:B------:R-:W-:-:S04]  /*b080*/  FMUL R11, R11, R16 ;  /* 0x000000100b0b7220 */ /* 0x000fc80000400000 */
[----:B------:R-:W-:-:S05]  /*b090*/  FFMA R11, R28, R2, R11 ;  /* 0x000000021c0b7223 */ /* 0x000fca000000000b */
[----:B------:R-:W-:-:S05]  /*b0a0*/  F2FP.BF16.F32.PACK_AB R11, RZ, R11 ;  /* 0x0000000bff0b723e */ /* 0x000fca00000010ff */
[----:B------:R2:W-:Y:S01]  /*b0b0*/  @P2 STG.E.U16 desc[UR36][R8.64+0x10], R11 ;  /* 0x0000100b08002986 */ /* 0x0005e2000c101524 */
[----:B------:R-:W-:Y:S05]  /*b0c0*/  @!P3 BRA `(.L_x_291) ;  /* 0x000000000004b947 */ /* 0x000fea0003800000 */
[----:B------:R0:W5:Y:S02]  /*b0d0*/  LDG.E.LTC128B.U16 R3, desc[UR36][R6.64+0x12] ;  /* 0x0000122406037981 */ /* 0x000164000c1e1520 */
.L_x_291:
[----:B------:R-:W-:Y:S05]  /*b0e0*/  BSYNC B1 ;  /* 0x0000000000017941 */ /* 0x000fea0003800000 */
.L_x_290:
        /* <DEDUP_REMOVED lines=9> */
.L_x_293:
[----:B------:R-:W-:Y:S05]  /*b180*/  BSYNC B1 ;  /* 0x0000000000017941 */ /* 0x000fea0003800000 */
.L_x_292:
[----:B-----5:R-:W-:Y:S01]  /*b190*/  IMAD.U32 R11, R3, 0x10000, RZ ;  /* 0x00010000030b7824 */ /* 0x020fe200078e00ff */
[----:B--2---:R-:W-:Y:S01]  /*b1a0*/  IADD3 R10, P3, R158, R8, RZ ;  /* 0x000000089e0a7210 */ /* 0x004fe20007f7e0ff */
[----:B------:R-:W-:Y:S01]  /*b1b0*/  BSSY B1, `(.L_x_294) ;  /* 0x0000009000017945 */ /* 0x000fe20003800000 */
[----:B------:R-:W-:Y:S01]  /*b1c0*/  ISETP.GT.AND P2, PT, R0, 0x9, P1 ;  /* 0x000000090000780c */ /* 0x000fe20000f44270 */
[----:B------:R-:W-:-:S04]  /*b1d0*/  FMUL R11, R11, R16 ;  /* 0x000000100b0b7220 */ /* 0x000fc80000400000 */
[----:B------:R-:W-:-:S05]  /*b1e0*/  FFMA R11, R30, R2, R11 ;  /* 0x000000021e0b7223 */ /* 0x000fca000000000b */
[----:B------:R-:W-:Y:S01]  /*b1f0*/  F2FP.BF16.F32.PACK_AB R14, RZ, R11 ;  /* 0x0000000bff0e723e */ /* 0x000fe200000010ff */
[----:B------:R-:W-:-:S05]  /*b200*/  IMAD.X R11, R156, 0x1, R9, P3 ;  /* 0x000000019c0b7824 */ /* 0x000fca00018e0609 */
[----:B------:R2:W-:Y:S01]  /*b210*/  @P4 STG.E.U16 desc[UR36][R10.64+0x10], R14 ;  /* 0x0000100e0a004986 */ /* 0x0005e2000c101524 */
[----:B------:R-:W-:Y:S05]  /*b220*/  @!P2 BRA `(.L_x_295) ;  /* 0x000000000004a947 */ /* 0x000fea0003800000 */
[----:B------:R0:W5:Y:S02]  /*b230*/  LDG.E.LTC128B.U16 R3, desc[UR36][R12.64+0x12] ;  /* 0x000012240c037981 */ /* 0x000164000c1e1520 */
.L_x_295:
[----:B------:R-:W-:Y:S05]  /*b240*/  BSYNC B1 ;  /* 0x0000000000017941 */ /* 0x000fea0003800000 */
.L_x_294:
[----:B--2--5:R-:W-:Y:S01]  /*b250*/  IMAD.U32 R11, R3, 0x10000, RZ ;  /* 0x00010000030b7824 */ /* 0x024fe200078e00ff */
[----:B------:R-:W-:Y:S01]  /*b260*/  IADD3 R158, P3, P4, R158, R4, R159 ;  /* 0x000000049e9e7210 */ /* 0x000fe20007c7e09f */
[----:B------:R-:W-:Y:S01]  /*b270*/  BSSY B1, `(.L_x_296) ;  /* 0x0000009000017945 */ /* 0x000fe20003800000 */
[----:B------:R-:W-:Y:S01]  /*b280*/  ISETP.GT.AND P5, PT, R0, 0x10, P0 ;  /* 0x000000100000780c */ /* 0x000fe200007a4270 */
[----:B------:R-:W-:Y:S01]  /*b290*/  FMUL R10, R11, R16 ;  /* 0x000000100b0a7220 */ /* 0x000fe20000400000 */
[----:B------:R-:W-:-:S03]  /*b2a0*/  IADD3.X R159, R156, R5, R161, P3, P4 ;  /* 0x000000059c9f7210 */ /* 0x000fc60001fe84a1 */
[----:B------:R-:W-:-:S05]  /*b2b0*/  FFMA R10, R31, R2, R10 ;  /* 0x000000021f0a7223 */ /* 0x000fca000000000a */
[----:B------:R-:W-:-:S05]  /*b2c0*/  F2FP.BF16.F32.PACK_AB R10, RZ, R10 ;  /* 0x0000000aff0a723e */ /* 0x000fca00000010ff */
[----:B------:R2:W-:Y:S01]  /*b2d0*/  @P2 STG.E.U16 desc[UR36][R158.64+0x12], R10 ;  /* 0x0000120a9e002986 */ /* 0x0005e2000c101524 */
[----:B------:R-:W-:Y:S05]  /*b2e0*/  @!P5 BRA `(.L_x_297) ;  /* 0x000000000004d947 */ /* 0x000fea0003800000 */
[----:B------:R0:W5:Y:S02]  /*b2f0*/  LDG.E.LTC128B.U16 R3, desc[UR36][R6.64+0x20] ;  /* 0x0000202406037981 */ /* 0x000164000c1e1520 */
.L_x_297:
[----:B------:R-:W-:Y:S05]  /*b300*/  BSYNC B1 ;  /* 0x0000000000017941 */ /* 0x000fea0003800000 */
.L_x_296:
[----:B-----5:R-:W-:Y:S01]  /*b310*/  SHF.L.U32 R5, R3, 0x10, RZ ;  /* 0x0000001003057819 */ /* 0x020fe200000006ff */
[----:B------:R-:W-:Y:S01]  /*b320*/  BSSY B1, `(.L_x_298) ;  /* 0x0000008000017945 */ /* 0x000fe20003800000 */
[----:B------:R-:W-:-:S03]  /*b330*/  ISETP.GT.AND P2, PT, R0, 0x11, P0 ;  /* 0x000000110000780c */ /* 0x000fc60000744270 */
[----:B------:R-:W-:-:S04]  /*b340*/  FMUL R5, R5, R16 ;  /* 0x0000001005057220 */ /* 0x000fc80000400000 */
[----:B------:R-:W-:-:S05]  /*b350*/  FFMA R5, R32, R2, R5 ;  /* 0x0000000220057223 */ /* 0x000fca0000000005 */
[----:B------:R-:W-:-:S05]  /*b360*/  F2FP.BF16.F32.PACK_AB R5, RZ, R5 ;  /* 0x00000005ff05723e */ /* 0x000fca00000010ff */
[----:B------:R0:W-:Y:S01]  /*b370*/  @P5 STG.E.U16 desc[UR36][R8.64+0x20], R5 ;  /* 0x0000200508005986 */ /* 0x0001e2000c101524 */
[----:B------:R-:W-:Y:S05]  /*b380*/  @!P2 BRA `(.L_x_299) ;  /* 0x000000000004a947 */ /* 0x000fea0003800000 */
[----:B------:R0:W5:Y:S02]  /*b390*/  LDG.E.LTC128B.U16 R3, desc[UR36][R6.64+0x22] ;  /* 0x0000222406037981 */ /* 0x000164000c1e1520 */
.L_x_299:
[----:B------:R-:W-:Y:S05]  /*b3a0*/  BSYNC B1 ;  /* 0x0000000000017941 */ /* 0x000fea0003800000 */
.L_x_298:
[----:B0----5:R-:W-:Y:S01]  /*b3b0*/  IMAD.U32 R5, R3, 0x10000, RZ ;  /* 0x0001000003057824 */ /* 0x021fe200078e00ff */
        /* <DEDUP_REMOVED lines=8> */
.L_x_301:
[----:B------:R-:W-:Y:S05]  /*b440*/  BSYNC B1 ;  /* 0x0000000000017941 */ /* 0x000fea0003800000 */
.L_x_300:
[----:B-----5:R-:W-:Y:S01]  /*b450*/  IMAD.U32 R5, R3, 0x10000, RZ ;  /* 0x0001000003057824 */ /* 0x020fe200078e00ff */
[----:B------:R-:W-:Y:S01]  /*b460*/  ISETP.GT.AND P2, PT, R0, 0x11, P1 ;  /* 0x000000110000780c */ /* 0x000fe20000f44270 */
[----:B0-----:R-:W-:Y:S01]  /*b470*/  @P3 IMAD.MOV.U32 R4, RZ, RZ, R158 ;  /* 0x000000ffff043224 */ /* 0x001fe200078e009e */
[----:B------:R-:W-:Y:S01]  /*b480*/  BSSY B1, `(.L_x_302) ;  /* 0x0000009000017945 */ /* 0x000fe20003800000 */
[----:B------:R-:W-:-:S04]  /*b490*/  FMUL R5, R5, R16 ;  /* 0x0000001005057220 */ /* 0x000fc80000400000 */
[----:B------:R-:W-:-:S05]  /*b4a0*/  FFMA R5, R34, R2, R5 ;  /* 0x0000000222057223 */ /* 0x000fca0000000005 */
[----:B------:R-:W-:-:S04]  /*b4b0*/  F2FP.BF16.F32.PACK_AB R5, RZ, R5 ;  /* 0x00000005ff05723e */ /* 0x000fc800000010ff */
[----:B--2---:R-:W-:Y:S01]  /*b4c0*/  PRMT R10, R5, 0x7610, R10 ;  /* 0x00007610050a7816 */ /* 0x004fe2000000000a */
[----:B------:R-:W-:-:S05]  /*b4d0*/  @P3 IMAD.MOV.U32 R5, RZ, RZ, R159 ;  /* 0x000000ffff053224 */ /* 0x000fca00078e009f */
[----:B------:R0:W-:Y:S01]  /*b4e0*/  @P3 STG.E.U16 desc[UR36][R4.64+0x20], R10 ;  /* 0x0000200a04003986 */ /* 0x0001e2000c101524 */
[----:B------:R-:W-:Y:S05]  /*b4f0*/  @!P2 BRA `(.L_x_303) ;  /* 0x000000000004a947 */ /* 0x000fea0003800000 */
[----:B------:R2:W5:Y:S02]  /*b500*/  LDG.E.LTC128B.U16 R3, desc[UR36][R12.64+0x22] ;  /* 0x000022240c037981 */ /* 0x000564000c1e1520 */
.L_x_303:
[----:B------:R-:W-:Y:S05]  /*b510*/  BSYNC B1 ;  /* 0x0000000000017941 */ /* 0x000fea0003800000 */
.L_x_302:
[----:B0----5:R-:W-:Y:S01]  /*b520*/  IMAD.U32 R5, R3, 0x10000, RZ ;  /* 0x0001000003057824 */ /* 0x021fe200078e00ff */
[----:B------:R-:W-:Y:S01]  /*b530*/  ISETP.GT.AND P3, PT, R0, 0x18, P0 ;  /* 0x000000180000780c */ /* 0x000fe20000764270 */
[----:B------:R-:W-:Y:S02]  /*b540*/  BSSY B1, `(.L_x_304) ;  /* 0x000000a000017945 */ /* 0x000fe40003800000 */
[----:B------:R-:W-:Y:S01]  /*b550*/  FMUL R4, R5, R16 ;  /* 0x0000001005047220 */ /* 0x000fe20000400000 */
[----:B------:R-:W-:-:S03]  /*b560*/  @P2 IMAD.MOV.U32 R5, RZ, RZ, R159 ;  /* 0x000000ffff052224 */ /* 0x000fc600078e009f */
[----:B------:R-:W-:-:S05]  /*b570*/  FFMA R4, R35, R2, R4 ;  /* 0x0000000223047223 */ /* 0x000fca0000000004 */
[----:B------:R-:W-:-:S04]  /*b580*/  F2FP.BF16.F32.PACK_AB R4, RZ, R4 ;  /* 0x00000004ff04723e */ /* 0x000fc800000010ff */
[----:B------:R-:W-:Y:S01]  /*b590*/  PRMT R10, R4, 0x7610, R10 ;  /* 0x00007610040a7816 */ /* 0x000fe2000000000a */
[----:B------:R-:W-:-:S05]  /*b5a0*/  @P2 IMAD.MOV.U32 R4, RZ, RZ, R158 ;  /* 0x000000ffff042224 */ /* 0x000fca00078e009e */
[----:B------:R0:W-:Y:S01]  /*b5b0*/  @P2 STG.E.U16 desc[UR36][R4.64+0x22], R10 ;  /* 0x0000220a04002986 */ /* 0x0001e2000c101524 */
[----:B------:R-:W-:Y:S05]  /*b5c0*/  @!P3 BRA `(.L_x_305) ;  /* 0x000000000004b947 */ /* 0x000fea0003800000 */
[----:B------:R0:W5:Y:S02]  /*b5d0*/  LDG.E.LTC128B.U16 R3, desc[UR36][R6.64+0x30] ;  /* 0x0000302406037981 */ /* 0x000164000c1e1520 */
.L_x_305:
[----:B------:R-:W-:Y:S05]  /*b5e0*/  BSYNC B1 ;  /* 0x0000000000017941 */ /* 0x000fea0003800000 */
.L_x_304:
[----:B0----5:R-:W-:Y:S01]  /*b5f0*/  SHF.L.U32 R5, R3, 0x10, RZ ;  /* 0x0000001003057819 */ /* 0x021fe200000006ff */
        /* <DEDUP_REMOVED lines=8> */
.L_x_307:
[----:B------:R-:W-:Y:S05]  /*b680*/  BSYNC B1 ;  /* 0x0000000000017941 */ /* 0x000fea0003800000 */
.L_x_306:
        /* <DEDUP_REMOVED lines=9> */
.L_x_309:
[----:B------:R-:W-:Y:S05]  /*b720*/  BSYNC B1 ;  /* 0x0000000000017941 */ /* 0x000fea0003800000 */
.L_x_308:
[----:B-----5:R-:W-:Y:S01]  /*b730*/  IMAD.U32 R5, R3, 0x10000, RZ ;  /* 0x0001000003057824 */ /* 0x020fe200078e00ff */
[----:B------:R-:W-:Y:S01]  /*b740*/  ISETP.GT.AND P2, PT, R0, 0x19, P1 ;  /* 0x000000190000780c */ /* 0x000fe20000f44270 */
[----:B0-----:R-:W-:Y:S01]  /*b750*/  @P3 IMAD.MOV.U32 R4, RZ, RZ, R158 ;  /* 0x000000ffff043224 */ /* 0x001fe200078e009e */
[----:B------:R-:W-:Y:S01]  /*b760*/  BSSY B1, `(.L_x_310) ;  /* 0x0000009000017945 */ /* 0x000fe20003800000 */
[----:B------:R-:W-:-:S04]  /*b770*/  FMUL R5, R5, R16 ;  /* 0x0000001005057220 */ /* 0x000fc80000400000 */
[----:B------:R-:W-:-:S05]  /*b780*/  FFMA R5, R38, R2, R5 ;  /* 0x0000000226057223 */ /* 0x000fca0000000005 */
[----:B------:R-:W-:-:S04]  /*b790*/  F2FP.BF16.F32.PACK_AB R5, RZ, R5 ;  /* 0x00000005ff05723e */ /* 0x000fc800000010ff */
[----:B------:R-:W-:Y:S01]  /*b7a0*/  PRMT R10, R5, 0x7610, R10 ;  /* 0x00007610050a7816 */ /* 0x000fe2000000000a */
[----:B------:R-:W-:-:S05]  /*b7b0*/  @P3 IMAD.MOV.U32 R5, RZ, RZ, R159 ;  /* 0x000000ffff053224 */ /* 0x000fca00078e009f */
[----:B------:R0:W-:Y:S01]  /*b7c0*/  @P3 STG.E.U16 desc[UR36][R4.64+0x30], R10 ;  /* 0x0000300a04003986 */ /* 0x0001e2000c101524 */
[----:B------:R-:W-:Y:S05]  /*b7d0*/  @!P2 BRA `(.L_x_311) ;  /* 0x000000000004a947 */ /* 0x000fea0003800000 */
[----:B------:R0:W5:Y:S02]  /*b7e0*/  LDG.E.LTC128B.U16 R3, desc[UR36][R12.64+0x32] ;  /* 0x000032240c037981 */ /* 0x000164000c1e1520 */
.L_x_311:
[----:B------:R-:W-:Y:S05]  /*b7f0*/  BSYNC B1 ;  /* 0x0000000000017941 */ /* 0x000fea0003800000 */
.L_x_310:
        /* <DEDUP_REMOVED lines=12> */
.L_x_313:
[----:B------:R-:W-:Y:S05]  /*b8c0*/  BSYNC B1 ;  /* 0x0000000000017941 */ /* 0x000fea0003800000 */
.L_x_312:
        /* <DEDUP_REMOVED lines=9> */
.L_x_315:
[----:B------:R-:W-:Y:S05]  /*b960*/  BSYNC B1 ;  /* 0x0000000000017941 */ /* 0x000fea0003800000 */
.L_x_314:
        /* <DEDUP_REMOVED lines=9> */
.L_x_317:
[----:B------:R-:W-:Y:S05]  /*ba00*/  BSYNC B1 ;  /* 0x0000000000017941 */ /* 0x000fea0003800000 */
.L_x_316:
        /* <DEDUP_REMOVED lines=12> */
.L_x_319:
[----:B------:R-:W-:Y:S05]  /*bad0*/  BSYNC B1 ;  /* 0x0000000000017941 */ /* 0x000fea0003800000 */
.L_x_318:
        /* <DEDUP_REMOVED lines=12> */
.L_x_321:
[----:B------:R-:W-:Y:S05]  /*bba0*/  BSYNC B1 ;  /* 0x0000000000017941 */ /* 0x000fea0003800000 */
.L_x_320:
        /* <DEDUP_REMOVED lines=9> */
.L_x_323:
[----:B------:R-:W-:Y:S05]  /*bc40*/  BSYNC B1 ;  /* 0x0000000000017941 */ /* 0x000fea0003800000 */
.L_x_322:
        /* <DEDUP_REMOVED lines=9> */
.L_x_325:
[----:B------:R-:W-:Y:S05]  /*bce0*/  BSYNC B1 ;  /* 0x0000000000017941 */ /* 0x000fea0003800000 */
.L_x_324:
        /* <DEDUP_REMOVED lines=12> */
.L_x_327:
[----:B------:R-:W-:Y:S05]  /*bdb0*/  BSYNC B1 ;  /* 0x0000000000017941 */ /* 0x000fea0003800000 */
.L_x_326:
        /* <DEDUP_REMOVED lines=12> */
.L_x_329:
[----:B------:R-:W-:Y:S05]  /*be80*/  BSYNC B1 ;  /* 0x0000000000017941 */ /* 0x000fea0003800000 */
.L_x_328:
        /* <DEDUP_REMOVED lines=9> */
.L_x_331:
[----:B------:R-:W-:Y:S05]  /*bf20*/  BSYNC B1 ;  /* 0x0000000000017941 */ /* 0x000fea0003800000 */
.L_x_330:
        /* <DEDUP_REMOVED lines=9> */
.L_x_333:
[----:B------:R-:W-:Y:S05]  /*bfc0*/  BSYNC B1 ;  /* 0x0000000000017941 */ /* 0x000fea0003800000 */
.L_x_332:
        /* <DEDUP_REMOVED lines=12> */
.L_x_335:
[----:B------:R-:W-:Y:S05]  /*c090*/  BSYNC B1 ;  /* 0x0000000000017941 */ /* 0x000fea0003800000 */
.L_x_334:
        /* <DEDUP_REMOVED lines=12> */
.L_x_337:
[----:B------:R-:W-:Y:S05]  /*c160*/  BSYNC B1 ;  /* 0x0000000000017941 */ /* 0x000fea0003800000 */
.L_x_336:
        /* <DEDUP_REMOVED lines=9> */
.L_x_339:
[----:B------:R-:W-:Y:S05]  /*c200*/  BSYNC B1 ;  /* 0x0000000000017941 */ /* 0x000fea0003800000 */
.L_x_338:
        /* <DEDUP_REMOVED lines=9> */
.L_x_341:
[----:B------:R-:W-:Y:S05]  /*c2a0*/  BSYNC B1 ;  /* 0x0000000000017941 */ /* 0x000fea0003800000 */
.L_x_340:
        /* <DEDUP_REMOVED lines=12> */
.L_x_343:
[----:B------:R-:W-:Y:S05]  /*c370*/  BSYNC B1 ;  /* 0x0000000000017941 */ /* 0x000fea0003800000 */
.L_x_342:
        /* <DEDUP_REMOVED lines=12> */
.L_x_345:
[----:B------:R-:W-:Y:S05]  /*c440*/  BSYNC B1 ;  /* 0x0000000000017941 */ /* 0x000fea0003800000 */
.L_x_344:
        /* <DEDUP_REMOVED lines=9> */
.L_x_347:
[----:B------:R-:W-:Y:S05]  /*c4e0*/  BSYNC B1 ;  /* 0x0000000000017941 */ /* 0x000fea0003800000 */
.L_x_346:
        /* <DEDUP_REMOVED lines=9> */
.L_x_349:
[----:B------:R-:W-:Y:S05]  /*c580*/  BSYNC B1 ;  /* 0x0000000000017941 */ /* 0x000fea0003800000 */
.L_x_348:
        /* <DEDUP_REMOVED lines=12> */
.L_x_351:
[----:B------:R-:W-:Y:S05]  /*c650*/  BSYNC B1 ;  /* 0x0000000000017941 */ /* 0x000fea0003800000 */
.L_x_350:
        /* <DEDUP_REMOVED lines=12> */
.L_x_353:
[----:B------:R-:W-:Y:S05]  /*c720*/  BSYNC B1 ;  /* 0x0000000000017941 */ /* 0x000fea0003800000 */
.L_x_352:
        /* <DEDUP_REMOVED lines=9> */
.L_x_355:
[----:B------:R-:W-:Y:S05]  /*c7c0*/  BSYNC B1 ;  /* 0x0000000000017941 */ /* 0x000fea0003800000 */
.L_x_354:
        /* <DEDUP_REMOVED lines=9> */
.L_x_357:
[----:B------:R-:W-:Y:S05]  /*c860*/  BSYNC B1 ;  /* 0x0000000000017941 */ /* 0x000fea0003800000 */
.L_x_356:
        /* <DEDUP_REMOVED lines=12> */
.L_x_359:
[----:B------:R-:W-:Y:S05]  /*c930*/  BSYNC B1 ;  /* 0x0000000000017941 */ /* 0x000fea0003800000 */
.L_x_358:
        /* <DEDUP_REMOVED lines=12> */
.L_x_361:
[----:B------:R-:W-:Y:S05]  /*ca00*/  BSYNC B1 ;  /* 0x0000000000017941 */ /* 0x000fea0003800000 */
.L_x_360:
        /* <DEDUP_REMOVED lines=9> */
.L_x_363:
[----:B------:R-:W-:Y:S05]  /*caa0*/  BSYNC B1 ;  /* 0x0000000000017941 */ /* 0x000fea0003800000 */
.L_x_362:
        /* <DEDUP_REMOVED lines=9> */
.L_x_365:
[----:B------:R-:W-:Y:S05]  /*cb40*/  BSYNC B1 ;  /* 0x0000000000017941 */ /* 0x000fea0003800000 */
.L_x_364:
        /* <DEDUP_REMOVED lines=12> */
.L_x_367:
[----:B------:R-:W-:Y:S05]  /*cc10*/  BSYNC B1 ;  /* 0x0000000000017941 */ /* 0x000fea0003800000 */
.L_x_366:
        /* <DEDUP_REMOVED lines=12> */
.L_x_369:
[----:B------:R-:W-:Y:S05]  /*cce0*/  BSYNC B1 ;  /* 0x0000000000017941 */ /* 0x000fea0003800000 */
.L_x_368:
        /* <DEDUP_REMOVED lines=9> */
.L_x_371:
[----:B------:R-:W-:Y:S05]  /*cd80*/  BSYNC B1 ;  /* 0x0000000000017941 */ /* 0x000fea0003800000 */
.L_x_370:
        /* <DEDUP_REMOVED lines=9> */
.L_x_373:
[----:B------:R-:W-:Y:S05]  /*ce20*/  BSYNC B1 ;  /* 0x0000000000017941 */ /* 0x000fea0003800000 */
.L_x_372:
        /* <DEDUP_REMOVED lines=12> */
.L_x_375:
[----:B------:R-:W-:Y:S05]  /*cef0*/  BSYNC B1 ;  /* 0x0000000000017941 */ /* 0x000fea0003800000 */
.L_x_374:
        /* <DEDUP_REMOVED lines=12> */
.L_x_377:
[----:B------:R-:W-:Y:S05]  /*cfc0*/  BSYNC B1 ;  /* 0x0000000000017941 */ /* 0x000fea0003800000 */
.L_x_376:
        /* <DEDUP_REMOVED lines=9> */
.L_x_379:
[----:B------:R-:W-:Y:S05]  /*d060*/  BSYNC B1 ;  /* 0x0000000000017941 */ /* 0x000fea0003800000 */
.L_x_378:
        /* <DEDUP_REMOVED lines=9> */
.L_x_381:
[----:B------:R-:W-:Y:S05]  /*d100*/  BSYNC B1 ;  /* 0x0000000000017941 */ /* 0x000fea0003800000 */
.L_x_380:
        /* <DEDUP_REMOVED lines=12> */
.L_x_383:
[----:B------:R-:W-:Y:S05]  /*d1d0*/  BSYNC B1 ;  /* 0x0000000000017941 */ /* 0x000fea0003800000 */
.L_x_382:
        /* <DEDUP_REMOVED lines=12> */
.L_x_385:
[----:B------:R-:W-:Y:S05]  /*d2a0*/  BSYNC B1 ;  /* 0x0000000000017941 */ /* 0x000fea0003800000 */
.L_x_384:
        /* <DEDUP_REMOVED lines=9> */
.L_x_387:
[----:B------:R-:W-:Y:S05]  /*d340*/  BSYNC B1 ;  /* 0x0000000000017941 */ /* 0x000fea0003800000 */
.L_x_386:
        /* <DEDUP_REMOVED lines=9> */
.L_x_389:
[----:B------:R-:W-:Y:S05]  /*d3e0*/  BSYNC B1 ;  /* 0x0000000000017941 */ /* 0x000fea0003800000 */
.L_x_388:
        /* <DEDUP_REMOVED lines=12> */
.L_x_391:
[----:B------:R-:W-:Y:S05]  /*d4b0*/  BSYNC B1 ;  /* 0x0000000000017941 */ /* 0x000fea0003800000 */
.L_x_390:
        /* <DEDUP_REMOVED lines=12> */
.L_x_393:
[----:B------:R-:W-:Y:S05]  /*d580*/  BSYNC B1 ;  /* 0x0000000000017941 */ /* 0x000fea0003800000 */
.L_x_392:
        /* <DEDUP_REMOVED lines=9> */
.L_x_395:
[----:B------:R-:W-:Y:S05]  /*d620*/  BSYNC B1 ;  /* 0x0000000000017941 */ /* 0x000fea0003800000 */
.L_x_394:
        /* <DEDUP_REMOVED lines=9> */
.L_x_397:
[----:B------:R-:W-:Y:S05]  /*d6c0*/  BSYNC B1 ;  /* 0x0000000000017941 */ /* 0x000fea0003800000 */
.L_x_396:
        /* <DEDUP_REMOVED lines=12> */
.L_x_399:
[----:B------:R-:W-:Y:S05]  /*d790*/  BSYNC B1 ;  /* 0x0000000000017941 */ /* 0x000fea0003800000 */
.L_x_398:
        /* <DEDUP_REMOVED lines=12> */
.L_x_401:
[----:B------:R-:W-:Y:S05]  /*d860*/  BSYNC B1 ;  /* 0x0000000000017941 */ /* 0x000fea0003800000 */
.L_x_400:
        /* <DEDUP_REMOVED lines=9> */
.L_x_403:
[----:B------:R-:W-:Y:S05]  /*d900*/  BSYNC B1 ;  /* 0x0000000000017941 */ /* 0x000fea0003800000 */
.L_x_402:
        /* <DEDUP_REMOVED lines=9> */
.L_x_405:
[----:B------:R-:W-:Y:S05]  /*d9a0*/  BSYNC B1 ;  /* 0x0000000000017941 */ /* 0x000fea0003800000 */
.L_x_404:
        /* <DEDUP_REMOVED lines=12> */
.L_x_407:
[----:B------:R-:W-:Y:S05]  /*da70*/  BSYNC B1 ;  /* 0x0000000000017941 */ /* 0x000fea0003800000 */
.L_x_406:
        /* <DEDUP_REMOVED lines=12> */
.L_x_409:
[----:B------:R-:W-:Y:S05]  /*db40*/  BSYNC B1 ;  /* 0x0000000000017941 */ /* 0x000fea0003800000 */
.L_x_408:
        /* <DEDUP_REMOVED lines=9> */
.L_x_411:
[----:B------:R-:W-:Y:S05]  /*dbe0*/  BSYNC B1 ;  /* 0x0000000000017941 */ /* 0x000fea0003800000 */
.L_x_410:
        /* <DEDUP_REMOVED lines=9> */
.L_x_413:
[----:B------:R-:W-:Y:S05]  /*dc80*/  BSYNC B1 ;  /* 0x0000000000017941 */ /* 0x000fea0003800000 */
.L_x_412:
        /* <DEDUP_REMOVED lines=12> */
.L_x_415:
[----:B------:R-:W-:Y:S05]  /*dd50*/  BSYNC B1 ;  /* 0x0000000000017941 */ /* 0x000fea0003800000 */
.L_x_414:
        /* <DEDUP_REMOVED lines=12> */
.L_x_417:
[----:B------:R-:W-:Y:S05]  /*de20*/  BSYNC B1 ;  /* 0x0000000000017941 */ /* 0x000fea0003800000 */
.L_x_416:
        /* <DEDUP_REMOVED lines=9> */
.L_x_419:
[----:B------:R-:W-:Y:S05]  /*dec0*/  BSYNC B1 ;  /* 0x0000000000017941 */ /* 0x000fea0003800000 */
.L_x_418:
        /* <DEDUP_REMOVED lines=9> */
.L_x_421:
[----:B------:R-:W-:Y:S05]  /*df60*/  BSYNC B1 ;  /* 0x0000000000017941 */ /* 0x000fea0003800000 */
.L_x_420:
        /* <DEDUP_REMOVED lines=12> */
.L_x_423:
[----:B------:R-:W-:Y:S05]  /*e030*/  BSYNC B1 ;  /* 0x0000000000017941 */ /* 0x000fea0003800000 */
.L_x_422:
        /* <DEDUP_REMOVED lines=12> */
.L_x_425:
[----:B------:R-:W-:Y:S05]  /*e100*/  BSYNC B1 ;  /* 0x0000000000017941 */ /* 0x000fea0003800000 */
.L_x_424:
        /* <DEDUP_REMOVED lines=9> */
.L_x_427:
[----:B------:R-:W-:Y:S05]  /*e1a0*/  BSYNC B1 ;  /* 0x0000000000017941 */ /* 0x000fea0003800000 */
.L_x_426:
        /* <DEDUP_REMOVED lines=9> */
.L_x_429:
[----:B------:R-:W-:Y:S05]  /*e240*/  BSYNC B1 ;  /* 0x0000000000017941 */ /* 0x000fea0003800000 */
.L_x_428:
        /* <DEDUP_REMOVED lines=12> */
.L_x_431:
[----:B------:R-:W-:Y:S05]  /*e310*/  BSYNC B1 ;  /* 0x0000000000017941 */ /* 0x000fea0003800000 */
.L_x_430:
        /* <DEDUP_REMOVED lines=12> */
.L_x_433:
[----:B------:R-:W-:Y:S05]  /*e3e0*/  BSYNC B1 ;  /* 0x0000000000017941 */ /* 0x000fea0003800000 */
.L_x_432:
        /* <DEDUP_REMOVED lines=9> */
.L_x_435:
[----:B------:R-:W-:Y:S05]  /*e480*/  BSYNC B1 ;  /* 0x0000000000017941 */ /* 0x000fea0003800000 */
.L_x_434:
        /* <DEDUP_REMOVED lines=9> */
.L_x_437:
[----:B------:R-:W-:Y:S05]  /*e520*/  BSYNC B1 ;  /* 0x0000000000017941 */ /* 0x000fea0003800000 */
.L_x_436:
        /* <DEDUP_REMOVED lines=12> */
.L_x_439:
[----:B------:R-:W-:Y:S05]  /*e5f0*/  BSYNC B1 ;  /* 0x0000000000017941 */ /* 0x000fea0003800000 */
.L_x_438:
        /* <DEDUP_REMOVED lines=12> */
.L_x_441:
[----:B------:R-:W-:Y:S05]  /*e6c0*/  BSYNC B1 ;  /* 0x0000000000017941 */ /* 0x000fea0003800000 */
.L_x_440:
        /* <DEDUP_REMOVED lines=9> */
.L_x_443:
[----:B------:R-:W-:Y:S05]  /*e760*/  BSYNC B1 ;  /* 0x0000000000017941 */ /* 0x000fea0003800000 */
.L_x_442:
        /* <DEDUP_REMOVED lines=9> */
.L_x_445:
[----:B------:R-:W-:Y:S05]  /*e800*/  BSYNC B1 ;  /* 0x0000000000017941 */ /* 0x000fea0003800000 */
.L_x_444:
        /* <DEDUP_REMOVED lines=12> */
.L_x_447:
[----:B------:R-:W-:Y:S05]  /*e8d0*/  BSYNC B1 ;  /* 0x0000000000017941 */ /* 0x000fea0003800000 */
.L_x_446:
        /* <DEDUP_REMOVED lines=12> */
.L_x_449:
[----:B------:R-:W-:Y:S05]  /*e9a0*/  BSYNC B1 ;  /* 0x0000000000017941 */ /* 0x000fea0003800000 */
.L_x_448:
        /* <DEDUP_REMOVED lines=9> */
.L_x_451:
[----:B------:R-:W-:Y:S05]  /*ea40*/  BSYNC B1 ;  /* 0x0000000000017941 */ /* 0x000fea0003800000 */
.L_x_450:
        /* <DEDUP_REMOVED lines=9> */
.L_x_453:
[----:B------:R-:W-:Y:S05]  /*eae0*/  BSYNC B1 ;  /* 0x0000000000017941 */ /* 0x000fea0003800000 */
.L_x_452:
        /* <DEDUP_REMOVED lines=12> */
.L_x_455:
[----:B------:R-:W-:Y:S05]  /*ebb0*/  BSYNC B1 ;  /* 0x0000000000017941 */ /* 0x000fea0003800000 */
.L_x_454:
        /* <DEDUP_REMOVED lines=12> */
.L_x_457:
[----:B------:R-:W-:Y:S05]  /*ec80*/  BSYNC B1 ;  /* 0x0000000000017941 */ /* 0x000fea0003800000 */
.L_x_456:
        /* <DEDUP_REMOVED lines=9> */
.L_x_459:
[----:B------:R-:W-:Y:S05]  /*ed20*/  BSYNC B1 ;  /* 0x0000000000017941 */ /* 0x000fea0003800000 */
.L_x_458:
        /* <DEDUP_REMOVED lines=9> */
.L_x_461:
[----:B------:R-:W-:Y:S05]  /*edc0*/  BSYNC B1 ;  /* 0x0000000000017941 */ /* 0x000fea0003800000 */
.L_x_460:
        /* <DEDUP_REMOVED lines=12> */
.L_x_463:
[----:B------:R-:W-:Y:S05]  /*ee90*/  BSYNC B1 ;  /* 0x0000000000017941 */ /* 0x000fea0003800000 */
.L_x_462:
        /* <DEDUP_REMOVED lines=12> */
.L_x_465:
[----:B------:R-:W-:Y:S05]  /*ef60*/  BSYNC B1 ;  /* 0x0000000000017941 */ /* 0x000fea0003800000 */
.L_x_464:
        /* <DEDUP_REMOVED lines=9> */
.L_x_467:
[----:B------:R-:W-:Y:S05]  /*f000*/  BSYNC B1 ;  /* 0x0000000000017941 */ /* 0x000fea0003800000 */
.L_x_466:
        /* <DEDUP_REMOVED lines=9> */
.L_x_469:
[----:B------:R-:W-:Y:S05]  /*f0a0*/  BSYNC B1 ;  /* 0x0000000000017941 */ /* 0x000fea0003800000 */
.L_x_468:
        /* <DEDUP_REMOVED lines=12> */
.L_x_471:
[----:B------:R-:W-:Y:S05]  /*f170*/  BSYNC B1 ;  /* 0x0000000000017941 */ /* 0x000fea0003800000 */
.L_x_470:
        /* <DEDUP_REMOVED lines=12> */
.L_x_473:
[----:B------:R-:W-:Y:S05]  /*f240*/  BSYNC B1 ;  /* 0x0000000000017941 */ /* 0x000fea0003800000 */
.L_x_472:
        /* <DEDUP_REMOVED lines=9> */
.L_x_475:
[----:B------:R-:W-:Y:S05]  /*f2e0*/  BSYNC B1 ;  /* 0x0000000000017941 */ /* 0x000fea0003800000 */
.L_x_474:
        /* <DEDUP_REMOVED lines=9> */
.L_x_477:
[----:B------:R-:W-:Y:S05]  /*f380*/  BSYNC B1 ;  /* 0x0000000000017941 */ /* 0x000fea0003800000 */
.L_x_476:
        /* <DEDUP_REMOVED lines=12> */
.L_x_479:
[----:B------:R-:W-:Y:S05]  /*f450*/  BSYNC B1 ;  /* 0x0000000000017941 */ /* 0x000fea0003800000 */
.L_x_478:
        /* <DEDUP_REMOVED lines=12> */
.L_x_481:
[----:B------:R-:W-:Y:S05]  /*f520*/  BSYNC B1 ;  /* 0x0000000000017941 */ /* 0x000fea0003800000 */
.L_x_480:
        /* <DEDUP_REMOVED lines=9> */
.L_x_483:
[----:B------:R-:W-:Y:S05]  /*f5c0*/  BSYNC B1 ;  /* 0x0000000000017941 */ /* 0x000fea0003800000 */
.L_x_482:
        /* <DEDUP_REMOVED lines=9> */
.L_x_485:
[----:B------:R-:W-:Y:S05]  /*f660*/  BSYNC B1 ;  /* 0x0000000000017941 */ /* 0x000fea0003800000 */
.L_x_484:
        /* <DEDUP_REMOVED lines=12> */
.L_x_487:
[----:B------:R-:W-:Y:S05]  /*f730*/  BSYNC B1 ;  /* 0x0000000000017941 */ /* 0x000fea0003800000 */
.L_x_486:
        /* <DEDUP_REMOVED lines=12> */
.L_x_489:
[----:B------:R-:W-:Y:S05]  /*f800*/  BSYNC B1 ;  /* 0x0000000000017941 */ /* 0x000fea0003800000 */
.L_x_488:
        /* <DEDUP_REMOVED lines=9> */
.L_x_491:
[----:B------:R-:W-:Y:S05]  /*f8a0*/  BSYNC B1 ;  /* 0x0000000000017941 */ /* 0x000fea0003800000 */
.L_x_490:
        /* <DEDUP_REMOVED lines=9> */
.L_x_493:
[----:B------:R-:W-:Y:S05]  /*f940*/  BSYNC B1 ;  /* 0x0000000000017941 */ /* 0x000fea0003800000 */
.L_x_492:
        /* <DEDUP_REMOVED lines=12> */
.L_x_495:
[----:B------:R-:W-:Y:S05]  /*fa10*/  BSYNC B1 ;  /* 0x0000000000017941 */ /* 0x000fea0003800000 */
.L_x_494:
        /* <DEDUP_REMOVED lines=12> */
.L_x_497:
[----:B------:R-:W-:Y:S05]  /*fae0*/  BSYNC B1 ;  /* 0x0000000000017941 */ /* 0x000fea0003800000 */
.L_x_496:
        /* <DEDUP_REMOVED lines=9> */
.L_x_499:
[----:B------:R-:W-:Y:S05]  /*fb80*/  BSYNC B1 ;  /* 0x0000000000017941 */ /* 0x000fea0003800000 */
.L_x_498:
        /* <DEDUP_REMOVED lines=9> */
.L_x_501:
[----:B------:R-:W-:Y:S05]  /*fc20*/  BSYNC B1 ;  /* 0x0000000000017941 */ /* 0x000fea0003800000 */
.L_x_500:
        /* <DEDUP_REMOVED lines=12> */
.L_x_503:
[----:B------:R-:W-:Y:S05]  /*fcf0*/  BSYNC B1 ;  /* 0x0000000000017941 */ /* 0x000fea0003800000 */
.L_x_502:
        /* <DEDUP_REMOVED lines=12> */
.L_x_505:
[----:B------:R-:W-:Y:S05]  /*fdc0*/  BSYNC B1 ;  /* 0x0000000000017941 */ /* 0x000fea0003800000 */
.L_x_504:
        /* <DEDUP_REMOVED lines=9> */
.L_x_507:
[----:B------:R-:W-:Y:S05]  /*fe60*/  BSYNC B1 ;  /* 0x0000000000017941 */ /* 0x000fea0003800000 */
.L_x_506:
        /* <DEDUP_REMOVED lines=9> */
.L_x_509:
[----:B------:R-:W-:Y:S05]  /*ff00*/  BSYNC B1 ;  /* 0x0000000000017941 */ /* 0x000fea0003800000 */
.L_x_508:
        /* <DEDUP_REMOVED lines=12> */
.L_x_511:
[----:B------:R-:W-:Y:S05]  /*ffd0*/  BSYNC B1 ;  /* 0x0000000000017941 */ /* 0x000fea0003800000 */
.L_x_510:
        /* <DEDUP_REMOVED lines=12> */
.L_x_513:
[----:B------:R-:W-:Y:S05]  /*100a0*/  BSYNC B1 ;  /* 0x0000000000017941 */ /* 0x000fea0003800000 */
.L_x_512:
        /* <DEDUP_REMOVED lines=9> */
.L_x_515:
[----:B------:R-:W-:Y:S05]  /*10140*/  BSYNC B1 ;  /* 0x0000000000017941 */ /* 0x000fea0003800000 */
.L_x_514:
        /* <DEDUP_REMOVED lines=9> */
.L_x_517:
[----:B------:R-:W-:Y:S05]  /*101e0*/  BSYNC B1 ;  /* 0x0000000000017941 */ /* 0x000fea0003800000 */
.L_x_516:
        /* <DEDUP_REMOVED lines=12> */
.L_x_519:
[----:B------:R-:W-:Y:S05]  /*102b0*/  BSYNC B1 ;  /* 0x0000000000017941 */ /* 0x000fea0003800000 */
.L_x_518:
        /* <DEDUP_REMOVED lines=12> */
.L_x_521:
[----:B------:R-:W-:Y:S05]  /*10380*/  BSYNC B1 ;  /* 0x0000000000017941 */ /* 0x000fea0003800000 */
.L_x_520:
        /* <DEDUP_REMOVED lines=9> */
.L_x_523:
[----:B------:R-:W-:Y:S05]  /*10420*/  BSYNC B1 ;  /* 0x0000000000017941 */ /* 0x000fea0003800000 */
.L_x_522:
        /* <DEDUP_REMOVED lines=9> */
.L_x_525:
[----:B------:R-:W-:Y:S05]  /*104c0*/  BSYNC B1 ;  /* 0x0000000000017941 */ /* 0x000fea0003800000 */
.L_x_524:
        /* <DEDUP_REMOVED lines=12> */
.L_x_527:
[----:B------:R-:W-:Y:S05]  /*10590*/  BSYNC B1 ;  /* 0x0000000000017941 */ /* 0x000fea0003800000 */
.L_x_526:
        /* <DEDUP_REMOVED lines=12> */
.L_x_529:
[----:B------:R-:W-:Y:S05]  /*10660*/  BSYNC B1 ;  /* 0x0000000000017941 */ /* 0x000fea0003800000 */
.L_x_528:
        /* <DEDUP_REMOVED lines=9> */
.L_x_531:
[----:B------:R-:W-:Y:S05]  /*10700*/  BSYNC B1 ;  /* 0x0000000000017941 */ /* 0x000fea0003800000 */
.L_x_530:
        /* <DEDUP_REMOVED lines=9> */
.L_x_533:
[----:B------:R-:W-:Y:S05]  /*107a0*/  BSYNC B1 ;  /* 0x0000000000017941 */ /* 0x000fea0003800000 */
.L_x_532:
[----:B-----5:R-:W-:Y:S01]  /*107b0*/  IMAD.U32 R5, R3, 0x10000, RZ ;  /* 0x0001000003057824 */ /* 0x020fe200078e00ff */
[----:B------:R-:W-:Y:S01]  /*107c0*/  ISETP.GT.AND P1, PT, R0, 0xf9, P1 ;  /* 0x000000f90000780c */ /* 0x000fe20000f24270 */
[----:B0-----:R-:W-:Y:S01]  /*107d0*/  @P2 IMAD.MOV.U32 R4, RZ, RZ, R158 ;  /* 0x000000ffff042224 */ /* 0x001fe200078e009e */
[----:B------:R-:W-:Y:S01]  /*107e0*/  BSSY B1, `(.L_x_534) ;  /* 0x0000009000017945 */ /* 0x000fe20003800000 */
[----:B------:R-:W-:-:S04]  /*107f0*/  FMUL R5, R5, R16 ;  /* 0x0000001005057220 */ /* 0x000fc80000400000 */
[----:B------:R-:W-:-:S05]  /*10800*/  FFMA R5, R150, R2, R5 ;  /* 0x0000000296057223 */ /* 0x000fca0000000005 */
[----:B------:R-:W-:-:S04]  /*10810*/  F2FP.BF16.F32.PACK_AB R5, RZ, R5 ;  /* 0x00000005ff05723e */ /* 0x000fc800000010ff */
[----:B-1--4-:R-:W-:Y:S01]  /*10820*/  PRMT R6, R5, 0x7610, R6 ;  /* 0x0000761005067816 */ /* 0x012fe20000000006 */
[----:B------:R-:W-:-:S05]  /*10830*/  @P2 IMAD.MOV.U32 R5, RZ, RZ, R159 ;  /* 0x000000ffff052224 */ /* 0x000fca00078e009f */
[----:B------:R0:W-:Y:S01]  /*10840*/  @P2 STG.E.U16 desc[UR36][R4.64+0x1f0], R6 ;  /* 0x0001f00604002986 */ /* 0x0001e2000c101524 */
[----:B------:R-:W-:Y:S05]  /*10850*/  @!P1 BRA `(.L_x_535) ;  /* 0x0000000000049947 */ /* 0x000fea0003800000 */
[----:B------:R1:W5:Y:S02]  /*10860*/  LDG.E.LTC128B.U16 R3, desc[UR36][R12.64+0x1f2] ;  /* 0x0001f2240c037981 */ /* 0x000364000c1e1520 */
.L_x_535:
[----:B------:R-:W-:Y:S05]  /*10870*/  BSYNC B1 ;  /* 0x0000000000017941 */ /* 0x000fea0003800000 */
.L_x_534:
[----:B------:R-:W-:Y:S05]  /*10880*/  @!P1 BRA `(.L_x_536) ;  /* 0x0000004c00b09947 */ /* 0x000fea0003800000 */
[----:B-----5:R-:W-:-:S04]  /*10890*/  IMAD.U32 R3, R3, 0x10000, RZ ;  /* 0x0001000003037824 */ /* 0x020fc800078e00ff */
[----:B------:R-:W-:-:S04]  /*108a0*/  FMUL R0, R3, R16 ;  /* 0x0000001003007220 */ /* 0x000fc80000400000 */
[----:B------:R-:W-:-:S05]  /*108b0*/  FFMA R0, R151, R2, R0 ;  /* 0x0000000297007223 */ /* 0x000fca0000000000 */
[----:B------:R-:W-:-:S05]  /*108c0*/  F2FP.BF16.F32.PACK_AB R0, RZ, R0 ;  /* 0x00000000ff00723e */ /* 0x000fca00000010ff */
[----:B------:R4:W-:Y:S01]  /*108d0*/  STG.E.U16 desc[UR36][R158.64+0x1f2], R0 ;  /* 0x0001f2009e007986 */ /* 0x0009e2000c101524 */
[----:B------:R-:W-:Y:S05]  /*108e0*/  BRA `(.L_x_536) ;  /* 0x0000004c00987947 */ /* 0x000fea0003800000 */
.L_x_29:
[----:B------:R-:W2:Y:S01]  /*108f0*/  LDL.LU R3, [R1] ;  /* 0x0000000001037983 */ /* 0x000ea20000300800 */
[----:B------:R-:W-:-:S03]  /*10900*/  ULDC.64 UR4, c[0x0][0x5c0] ;  /* 0x0001700000047ab9 */ /* 0x000fc60000000a00 */
[----:B------:R-:W3:Y:S04]  /*10910*/  LDL.LU R9, [R1+0x60] ;  /* 0x0000600001097983 */ /* 0x000ee80000300800 */
[----:B------:R-:W4:Y:S04]  /*10920*/  LDL.LU R11, [R1+0x8c] ;  /* 0x00008c00010b7983 */ /* 0x000f280000300800 */
[----:B------:R-:W5:Y:S04]  /*10930*/  LDL.LU R235, [R1+0x9c] ;  /* 0x00009c0001eb7983 */ /* 0x000f680000300800 */
        /* <DEDUP_REMOVED lines=75> */
[----:B------:R-:W5:Y:S01]  /*10df0*/  LDL.LU R158, [R1+0x1cc] ;  /* 0x0001cc00019e7983 */ /* 0x000f620000300800 */
[----:B--2---:R-:W-:-:S03]  /*10e00*/  FMUL R3, R3, R2 ;  /* 0x0000000203037220 */ /* 0x004fc60000400000 */
[----:B------:R-:W2:Y:S01]  /*10e10*/  LDL.LU R157, [R1+0x1d0] ;  /* 0x0001d000019d7983 */ /* 0x000ea20000300800 */
[----:B------:R-:W-:-:S03]  /*10e20*/  LEA R4, P0, R6, UR4, 0x1 ;  /* 0x0000000406047c11 */ /* 0x000fc6000f8008ff */
[----:B------:R-:W2:Y:S04]  /*10e30*/  LDL.LU R156, [R1+0x1d4] ;  /* 0x0001d400019c7983 */ /* 0x000ea80000300800 */
[----:B------:R-:W2:Y:S04]  /*10e40*/  LDL.LU R155, [R1+0x1d8] ;  /* 0x0001d800019b7983 */ /* 0x000ea80000300800 */
[----:B------:R-:W2:Y:S04]  /*10e50*/  LDL.LU R154, [R1+0x1dc] ;  /* 0x0001dc00019a7983 */ /* 0x000ea80000300800 */
[----:B------:R-:W2:Y:S01]  /*10e60*/  LDL.LU R153, [R1+0x1e0] ;  /* 0x0001e00001997983 */ /* 0x000ea20000300800 */
[----:B------:R-:W-:-:S03]  /*10e70*/  LEA.HI.X R5, R6, UR5, R10, 0x1, P0 ;  /* 0x0000000506057c11 */ /* 0x000fc600080f0c0a */
[----:B------:R-:W2:Y:S01]  /*10e80*/  LDL.LU R152, [R1+0x1e4] ;  /* 0x0001e40001987983 */ /* 0x000ea20000300800 */
[----:B------:R-:W-:-:S03]  /*10e90*/  F2FP.BF16.F32.PACK_AB R3, RZ, R3 ;  /* 0x00000003ff03723e */ /* 0x000fc600000010ff */
[----:B------:R-:W2:Y:S04]  /*10ea0*/  LDL.LU R23, [R1+0x1e8] ;  /* 0x0001e80001177983 */ /* 0x000ea80000300800 */
[----:B------:R-:W2:Y:S04]  /*10eb0*/  LDL.LU R22, [R1+0x1ec] ;  /* 0x0001ec0001167983 */ /* 0x000ea80000300800 */
[----:B------:R-:W2:Y:S04]  /*10ec0*/  LDL.LU R21, [R1+0x1f0] ;  /* 0x0001f00001157983 */ /* 0x000ea80000300800 */
[----:B------:R-:W2:Y:S04]  /*10ed0*/  LDL.LU R20, [R1+0x1f4] ;  /* 0x0001f40001147983 */ /* 0x000ea80000300800 */
[----:B------:R-:W2:Y:S04]  /*10ee0*/  LDL.LU R19, [R1+0x1f8] ;  /* 0x0001f80001137983 */ /* 0x000ea80000300800 */
[----:B------:R-:W2:Y:S04]  /*10ef0*/  LDL.LU R18, [R1+0x1fc] ;  /* 0x0001fc0001127983 */ /* 0x000ea80000300800 */
[----:B------:R-:W3:Y:S04]  /*10f00*/  LDL.LU R7, [R1+0x8] ;  /* 0x0000080001077983 */ /* 0x000ee80000300800 */
[----:B------:R-:W4:Y:S04]  /*10f10*/  LDL.LU R6, [R1+0xc] ;  /* 0x00000c0001067983 */ /* 0x000f280000300800 */
[----:B------:R0:W-:Y:S04]  /*10f20*/  @P1 STG.E.U16 desc[UR36][R4.64], R3 ;  /* 0x0000000304001986 */ /* 0x0001e8000c101524 */
[----:B0-----:R-:W5:Y:S01]  /*10f30*/  LDL.LU R3, [R1+0x4] ;  /* 0x0000040001037983 */ /* 0x001f620000300800 */
[----:B------:R-:W-:Y:S01]  /*10f40*/  ISETP.GT.AND P0, PT, R0, 0x1, P3 ;  /* 0x000000010000780c */ /* 0x000fe20001f04270 */
[----:B------:R-:W-:Y:S01]  /*10f50*/  USHF.L.U32 UR5, UR8, 0x4, URZ ;  /* 0x0000000408057899 */ /* 0x000fe2000800063f */
[----:B------:R-:W-:Y:S01]  /*10f60*/  ISETP.GT.AND P2, PT, R17, 0x8, PT ;  /* 0x000000081100780c */ /* 0x000fe20003f44270 */
[----:B------:R-:W-:Y:S01]  /*10f70*/  USHF.L.U64.HI UR4, UR8, 0x4, UR9 ;  /* 0x0000000408047899 */ /* 0x000fe20008010209 */
[----:B---3--:R-:W-:-:S05]  /*10f80*/  FMUL R7, R7, R2 ;  /* 0x0000000207077220 */ /* 0x008fca0000400000 */
[----:B------:R-:W-:-:S04]  /*10f90*/  F2FP.BF16.F32.PACK_AB R7, RZ, R7 ;  /* 0x00000007ff07723e */ /* 0x000fc800000010ff */
[----:B------:R-:W-:Y:S01]  /*10fa0*/  PRMT R8, R7, 0x7610, R8 ;  /* 0x0000761007087816 */ /* 0x000fe20000000008 */
[----:B-----5:R-:W-:-:S05]  /*10fb0*/  FMUL R3, R3, R2 ;  /* 0x0000000203037220 */ /* 0x020fca0000400000 */
[----:B------:R-:W-:-:S05]  /*10fc0*/  F2FP.BF16.F32.PACK_AB R3, RZ, R3 ;  /* 0x00000003ff03723e */ /* 0x000fca00000010ff */
[----:B------:R4:W-:Y:S01]  /*10fd0*/  @P0 STG.E.U16 desc[UR36][R4.64+0x2], R3 ;  /* 0x0000020304000986 */ /* 0x0009e2000c101524 */
[----:B------:R-:W-:Y:S01]  /*10fe0*/  ISETP.GT.AND P0, PT, R0, RZ, P2 ;  /* 0x000000ff0000720c */ /* 0x000fe20001704270 */
[----:B----4-:R-:W-:Y:S01]  /*10ff0*/  FMUL R3, R6, R2 ;  /* 0x0000000206037220 */ /* 0x010fe20000400000 */
[----:B------:R-:W-:-:S04]  /*11000*/  IADD3 R6, P1, R4, UR5, RZ ;  /* 0x0000000504067c10 */ /* 0x000fc8000ff3e0ff */
[----:B------:R-:W-:Y:S02]  /*11010*/  IADD3.X R7, R5, UR4, RZ, P1, !PT ;  /* 0x0000000405077c10 */ /* 0x000fe40008ffe4ff */
[----:B------:R-:W-:-:S05]  /*11020*/  F2FP.BF16.F32.PACK_AB R3, RZ, R3 ;  /* 0x00000003ff03723e */ /* 0x000fca00000010ff */
[----:B------:R0:W-:Y:S01]  /*11030*/  @P0 STG.E.U16 desc[UR36][R6.64], R8 ;  /* 0x0000000806000986 */ /* 0x0001e2000c101524 */
[----:B------:R-:W-:-:S03]  /*11040*/  ISETP.GT.AND P0, PT, R0, 0x1, P2 ;  /* 0x000000010000780c */ /* 0x000fc60001704270 */
[----:B0-----:R-:W3:Y:S10]  /*11050*/  LDL.LU R8, [R1+0x50] ;  /* 0x0000500001087983 */ /* 0x001ef40000300800 */
[----:B------:R0:W-:Y:S04]  /*11060*/  @P0 STG.E.U16 desc[UR36][R6.64+0x2], R3 ;  /* 0x0000020306000986 */ /* 0x0001e8000c101524 */
[----:B0-----:R-:W4:Y:S01]  /*11070*/  LDL.LU R3, [R1+0x10] ;  /* 0x0000100001037983 */ /* 0x001f220000300800 */
[----:B------:R-:W-:Y:S01]  /*11080*/  ISETP.GT.AND P0, PT, R0, 0x8, P3 ;  /* 0x000000080000780c */ /* 0x000fe20001f04270 */
[----:B----4-:R-:W-:-:S05]  /*11090*/  FMUL R3, R3, R2 ;  /* 0x0000000203037220 */ /* 0x010fca0000400000 */
[----:B------:R-:W-:-:S07]  /*110a0*/  F2FP.BF16.F32.PACK_AB R3, RZ, R3 ;  /* 0x00000003ff03723e */ /* 0x000fce00000010ff */
        /* <DEDUP_REMOVED lines=73> */
[----:B---3--:R-:W-:-:S05]  /*11540*/  FMUL R8, R8, R2 ;  /* 0x0000000208087220 */ /* 0x008fca0000400000 */
[----:B------:R-:W-:Y:S01]  /*11550*/  F2FP.BF16.F32.PACK_AB R8, RZ, R8 ;  /* 0x00000008ff08723e */ /* 0x000fe200000010ff */
[----:B----4-:R-:W-:-:S05]  /*11560*/  FMUL R3, R3, R2 ;  /* 0x0000000203037220 */ /* 0x010fca0000400000 */
[----:B------:R-:W-:-:S05]  /*11570*/  F2FP.BF16.F32.PACK_AB R3, RZ, R3 ;  /* 0x00000003ff03723e */ /* 0x000fca00000010ff */
[----:B------:R0:W-:Y:S01]  /*11580*/  @P0 STG.E.U16 desc[UR36][R6.64+0x42], R3 ;  /* 0x0000420306000986 */ /* 0x0001e2000c101524 */
[----:B------:R-:W-:-:S03]  /*11590*/  ISETP.GT.AND P0, PT, R0, 0x28, P3 ;  /* 0x000000280000780c */ /* 0x000fc60001f04270 */
[----:B0-----:R-:W3:Y:S01]  /*115a0*/  LDL.LU R3, [R1+0x54] ;  /* 0x0000540001037983 */ /* 0x001ee20000300800 */
[----:B------:R-:W-:-:S09]  /*115b0*/  ISETP.GT.AND P1, PT, R0, 0x29, P3 ;  /* 0x000000290000780c */ /* 0x000fd20001f24270 */
[----:B------:R0:W-:Y:S04]  /*115c0*/  @P0 STG.E.U16 desc[UR36][R4.64+0x50], R8 ;  /* 0x0000500804000986 */ /* 0x0001e8000c101524 */
[----:B0-----:R-:W4:Y:S01]  /*115d0*/  LDL.LU R8, [R1+0x58] ;  /* 0x0000580001087983 */ /* 0x001f220000300800 */
[----:B---3--:R-:W-:-:S05]  /*115e0*/  FMUL R3, R3, R2 ;  /* 0x0000000203037220 */ /* 0x008fca0000400000 */
[----:B------:R-:W-:-:S05]  /*115f0*/  F2FP.BF16.F32.PACK_AB R3, RZ, R3 ;  /* 0x00000003ff03723e */ /* 0x000fca00000010ff */
[----:B------:R0:W-:Y:S01]  /*11600*/  @P1 STG.E.U16 desc[UR36][R4.64+0x52], R3 ;  /* 0x0000520304001986 */ /* 0x0001e2000c101524 */
[----:B----4-:R-:W-:-:S05]  /*11610*/  FMUL R8, R8, R2 ;  /* 0x0000000208087220 */ /* 0x010fca0000400000 */
[----:B------:R-:W-:Y:S01]  /*11620*/  F2FP.BF16.F32.PACK_AB R8, RZ, R8 ;  /* 0x00000008ff08723e */ /* 0x000fe200000010ff */
[----:B0-----:R-:W3:Y:S03]  /*11630*/  LDL.LU R3, [R1+0x5c] ;  /* 0x00005c0001037983 */ /* 0x001ee60000300800 */
[----:B------:R-:W-:Y:S02]  /*11640*/  PRMT R10, R8, 0x7610, R10 ;  /* 0x00007610080a7816 */ /* 0x000fe4000000000a */
[----:B------:R-:W4:Y:S01]  /*11650*/  LDL.LU R8, [R1+0x64] ;  /* 0x0000640001087983 */ /* 0x000f220000300800 */
[C---:B------:R-:W-:Y:S02]  /*11660*/  ISETP.GT.AND P1, PT, R0.reuse, 0x28, P2 ;  /* 0x000000280000780c */ /* 0x040fe40001724270 */
[C---:B------:R-:W-:Y:S02]  /*11670*/  ISETP.GT.AND P4, PT, R0.reuse, 0x29, P2 ;  /* 0x000000290000780c */ /* 0x040fe40001784270 */
[C---:B------:R-:W-:Y:S01]  /*11680*/  ISETP.GT.AND P5, PT, R0.reuse, 0x30, P3 ;  /* 0x000000300000780c */ /* 0x040fe20001fa4270 */
[----:B------:R-:W-:Y:S01]  /*11690*/  FMUL R9, R9, R2 ;  /* 0x0000000209097220 */ /* 0x000fe20000400000 */
[----:B------:R-:W-:-:S04]  /*116a0*/  ISETP.GT.AND P0, PT, R0, 0x31, P3 ;  /* 0x000000310000780c */ /* 0x000fc80001f04270 */
[----:B------:R-:W-:-:S03]  /*116b0*/  F2FP.BF16.F32.PACK_AB R9, RZ, R9 ;  /* 0x00000009ff09723e */ /* 0x000fc600000010ff */
[----:B------:R0:W-:Y:S04]  /*116c0*/  @P1 STG.E.U16 desc[UR36][R6.64+0x50], R10 ;  /* 0x0000500a06001986 */ /* 0x0001e8000c101524 */
[----:B0-----:R-:W5:Y:S01]  /*116d0*/  LDL.LU R10, [R1+0x74] ;  /* 0x00007400010a7983 */ /* 0x001f620000300800 */
[----:B---3--:R-:W-:-:S05]  /*116e0*/  FMUL R3, R3, R2 ;  /* 0x0000000203037220 */ /* 0x008fca0000400000 */
[----:B------:R-:W-:Y:S01]  /*116f0*/  F2FP.BF16.F32.PACK_AB R3, RZ, R3 ;  /* 0x00000003ff03723e */ /* 0x000fe200000010ff */
[----:B----4-:R-:W-:-:S04]  /*11700*/  FMUL R8, R8, R2 ;  /* 0x0000000208087220 */ /* 0x010fc80000400000 */
[----:B------:R0:W-:Y:S04]  /*11710*/  @P4 STG.E.U16 desc[UR36][R6.64+0x52], R3 ;  /* 0x0000520306004986 */ /* 0x0001e8000c101524 */
[----:B------:R1:W-:Y:S01]  /*11720*/  @P5 STG.E.U16 desc[UR36][R4.64+0x60], R9 ;  /* 0x0000600904005986 */ /* 0x0003e2000c101524 */
[----:B0-----:R-:W-:-:S03]  /*11730*/  F2FP.BF16.F32.PACK_AB R3, RZ, R8 ;  /* 0x00000008ff03723e */ /* 0x001fc600000010ff */
[----:B------:R-:W3:Y:S01]  /*11740*/  LDL.LU R8, [R1+0x68] ;  /* 0x0000680001087983 */ /* 0x000ee20000300800 */
[----:B-1----:R-:W-:-:S03]  /*11750*/  PRMT R9, R3, 0x7610, R9 ;  /* 0x0000761003097816 */ /* 0x002fc60000000009 */
[----:B------:R-:W4:Y:S04]  /*11760*/  LDL.LU R3, [R1+0x6c] ;  /* 0x00006c0001037983 */ /* 0x000f280000300800 */
[----:B------:R0:W-:Y:S04]  /*11770*/  @P0 STG.E.U16 desc[UR36][R4.64+0x62], R9 ;  /* 0x0000620904000986 */ /* 0x0001e8000c101524 */
[----:B0-----:R-:W2:Y:S01]  /*11780*/  LDL.LU R9, [R1+0x70] ;  /* 0x0000700001097983 */ /* 0x001ea20000300800 */
[----:B------:R-:W-:Y:S01]  /*11790*/  ISETP.GT.AND P1, PT, R0, 0x30, P2 ;  /* 0x000000300000780c */ /* 0x000fe20001724270 */
[----:B---3--:R-:W-:-:S05]  /*117a0*/  FMUL R8, R8, R2 ;  /* 0x0000000208087220 */ /* 0x008fca0000400000 */
[----:B------:R-:W-:-:S07]  /*117b0*/  F2FP.BF16.F32.PACK_AB R8, RZ, R8 ;  /* 0x00000008ff08723e */ /* 0x000fce00000010ff */
[----:B------:R0:W-:Y:S01]  /*117c0*/  @P1 STG.E.U16 desc[UR36][R6.64+0x60], R8 ;  /* 0x0000600806001986 */ /* 0x0001e2000c101524 */
[----:B--2---:R-:W-:-:S05]  /*117d0*/  FMUL R9, R9, R2 ;  /* 0x0000000209097220 */ /* 0x004fca0000400000 */
[----:B0-----:R-:W-:-:S04]  /*117e0*/  F2FP.BF16.F32.PACK_AB R8, RZ, R9 ;  /* 0x00000009ff08723e */ /* 0x001fc800000010ff */
[----:B------:R-:W-:Y:S02]  /*117f0*/  PRMT R9, R8, 0x7610, R9 ;  /* 0x0000761008097816 */ /* 0x000fe40000000009 */
[----:B------:R-:W2:Y:S01]  /*11800*/  LDL.LU R8, [R1+0x78] ;  /* 0x0000780001087983 */ /* 0x000ea20000300800 */
[----:B------:R-:W-:Y:S01]  /*11810*/  ISETP.GT.AND P4, PT, R0, 0x31, P2 ;  /* 0x000000310000780c */ /* 0x000fe20001784270 */
[-C--:B----4-:R-:W-:Y:S01]  /*11820*/  FMUL R3, R3, R2.reuse ;  /* 0x0000000203037220 */ /* 0x090fe20000400000 */
[----:B-----5:R-:W-:Y:S01]  /*11830*/  FMUL R10, R10, R2 ;  /* 0x000000020a0a7220 */ /* 0x020fe20000400000 */
[----:B------:R-:W-:-:S03]  /*11840*/  ISETP.GT.AND P5, PT, R0, 0x38, P3 ;  /* 0x000000380000780c */ /* 0x000fc60001fa4270 */
[----:B------:R-:W-:Y:S02]  /*11850*/  F2FP.BF16.F32.PACK_AB R3, RZ, R3 ;  /* 0x00000003ff03723e */ /* 0x000fe400000010ff */
[----:B------:R-:W-:-:S05]  /*11860*/  ISETP.GT.AND P6, PT, R0, 0x39, P3 ;  /* 0x000000390000780c */ /* 0x000fca0001fc4270 */
[----:B------:R0:W-:Y:S04]  /*11870*/  @P4 STG.E.U16 desc[UR36][R6.64+0x62], R3 ;  /* 0x0000620306004986 */ /* 0x0001e8000c101524 */
[----:B------:R1:W-:Y:S01]  /*11880*/  @P5 STG.E.U16 desc[UR36][R4.64+0x70], R9 ;  /* 0x0000700904005986 */ /* 0x0003e2000c101524 */
[----:B0-----:R-:W-:-:S04]  /*11890*/  F2FP.BF16.F32.PACK_AB R3, RZ, R10 ;  /* 0x0000000aff03723e */ /* 0x001fc800000010ff */
[----:B------:R-:W-:Y:S01]  /*118a0*/  PRMT R10, R3, 0x7610, R10 ;  /* 0x00007610030a7816 */ /* 0x000fe2000000000a */
[----:B-1----:R-:W3:Y:S04]  /*118b0*/  LDL.LU R9, [R1+0x7c] ;  /* 0x00007c0001097983 */ /* 0x002ee80000300800 */
[----:B------:R0:W-:Y:S01]  /*118c0*/  @P6 STG.E.U16 desc[UR36][R4.64+0x72], R10 ;  /* 0x0000720a04006986 */ /* 0x0001e2000c101524 */
[----:B--2---:R-:W-:-:S05]  /*118d0*/  FMUL R8, R8, R2 ;  /* 0x0000000208087220 */ /* 0x004fca0000400000 */
[----:B------:R-:W-:Y:S02]  /*118e0*/  F2FP.BF16.F32.PACK_AB R3, RZ, R8 ;  /* 0x00000008ff03723e */ /* 0x000fe400000010ff */
[----:B------:R-:W2:Y:S02]  /*118f0*/  LDL.LU R8, [R1+0x80] ;  /* 0x0000800001087983 */ /* 0x000ea40000300800 */
[----:B0-----:R-:W-:Y:S02]  /*11900*/  PRMT R10, R3, 0x7610, R10 ;  /* 0x00007610030a7816 */ /* 0x001fe4000000000a */
[----:B------:R-:W4:Y:S01]  /*11910*/  LDL.LU R3, [R1+0x84] ;  /* 0x0000840001037983 */ /* 0x000f220000300800 */
[----:B------:R-:W-:-:S13]  /*11920*/  ISETP.GT.AND P0, PT, R0, 0x38, P2 ;  /* 0x000000380000780c */ /* 0x000fda0001704270 */
[----:B------:R0:W-:Y:S01]  /*11930*/  @P0 STG.E.U16 desc[UR36][R6.64+0x70], R10 ;  /* 0x0000700a06000986 */ /* 0x0001e2000c101524 */
[-C--:B--2---:R-:W-:Y:S01]  /*11940*/  FMUL R8, R8, R2.reuse ;  /* 0x0000000208087220 */ /* 0x084fe20000400000 */
[----:B----4-:R-:W-:-:S04]  /*11950*/  FMUL R3, R3, R2 ;  /* 0x0000000203037220 */ /* 0x010fc80000400000 */
[----:B0-----:R-:W-:Y:S02]  /*11960*/  F2FP.BF16.F32.PACK_AB R10, RZ, R8 ;  /* 0x00000008ff0a723e */ /* 0x001fe400000010ff */
[----:B------:R-:W-:Y:S02]  /*11970*/  F2FP.BF16.F32.PACK_AB R8, RZ, R3 ;  /* 0x00000003ff08723e */ /* 0x000fe400000010ff */
[----:B------:R-:W2:Y:S01]  /*11980*/  LDL.LU R3, [R1+0x88] ;  /* 0x0000880001037983 */ /* 0x000ea20000300800 */
[----:B------:R-:W-:Y:S01]  /*11990*/  ISETP.GT.AND P1, PT, R0, 0x39, P2 ;  /* 0x000000390000780c */ /* 0x000fe20001724270 */
[----:B---3--:R-:W-:-:S05]  /*119a0*/  FMUL R9, R9, R2 ;  /* 0x0000000209097220 */ /* 0x008fca0000400000 */
[----:B------:R-:W-:-:S07]  /*119b0*/  F2FP.BF16.F32.PACK_AB R9, RZ, R9 ;  /* 0x00000009ff09723e */ /* 0x000fce00000010ff */
[----:B------:R0:W-:Y:S04]  /*119c0*/  @P1 STG.E.U16 desc[UR36][R6.64+0x72], R9 ;  /* 0x0000720906001986 */ /* 0x0001e8000c101524 */
[----:B0-----:R-:W3:Y:S01]  /*119d0*/  LDL.LU R9, [R1+0x94] ;  /* 0x0000940001097983 */ /* 0x001ee20000300800 */
[----:B--2---:R-:W-:-:S05]  /*119e0*/  FMUL R3, R3, R2 ;  /* 0x0000000203037220 */ /* 0x004fca0000400000 */
[----:B------:R-:W-:-:S04]  /*119f0*/  F2FP.BF16.F32.PACK_AB R3, RZ, R3 ;  /* 0x00000003ff03723e */ /* 0x000fc800000010ff */
[----:B------:R-:W-:Y:S02]  /*11a00*/  PRMT R12, R3, 0x7610, R12 ;  /* 0x00007610030c7816 */ /* 0x000fe4000000000c */
[----:B------:R-:W2:Y:S01]  /*11a10*/  LDL.LU R3, [R1+0x90] ;  /* 0x0000900001037983 */ /* 0x000ea20000300800 */
[----:B------:R-:W-:-:S13]  /*11a20*/  ISETP.GT.AND P4, PT, R0, 0x40, P3 ;  /* 0x000000400000780c */ /* 0x000fda0001f84270 */
[----:B------:R0:W-:Y:S01]  /*11a30*/  @P4 STG.E.U16 desc[UR36][R4.64+0x80], R10 ;  /* 0x0000800a04004986 */ /* 0x0001e2000c101524 */
[----:B--2---:R-:W-:-:S05]  /*11a40*/  FMUL R3, R3, R2 ;  /* 0x0000000203037220 */ /* 0x004fca0000400000 */
[----:B0-----:R-:W-:Y:S02]  /*11a50*/  F2FP.BF16.F32.PACK_AB R10, RZ, R3 ;  /* 0x00000003ff0a723e */ /* 0x001fe400000010ff */
[----:B------:R-:W2:Y:S01]  /*11a60*/  LDL.LU R3, [R1+0x98] ;  /* 0x0000980001037983 */ /* 0x000ea20000300800 */
[C---:B------:R-:W-:Y:S02]  /*11a70*/  ISETP.GT.AND P5, PT, R0.reuse, 0x41, P3 ;  /* 0x000000410000780c */ /* 0x040fe40001fa4270 */
[C---:B------:R-:W-:Y:S01]  /*11a80*/  ISETP.GT.AND P0, PT, R0.reuse, 0x40, P2 ;  /* 0x000000400000780c */ /* 0x040fe20001704270 */
[-C--:B---3--:R-:W-:Y:S01]  /*11a90*/  FMUL R9, R9, R2.reuse ;  /* 0x0000000209097220 */ /* 0x088fe20000400000 */
[C---:B------:R-:W-:Y:S01]  /*11aa0*/  ISETP.GT.AND P1, PT, R0.reuse, 0x41, P2 ;  /* 0x000000410000780c */ /* 0x040fe20001724270 */
[----:B------:R-:W-:Y:S01]  /*11ab0*/  FMUL R11, R11, R2 ;  /* 0x000000020b0b7220 */ /* 0x000fe20000400000 */
[----:B------:R-:W-:Y:S02]  /*11ac0*/  ISETP.GT.AND P4, PT, R0, 0x48, P3 ;  /* 0x000000480000780c */ /* 0x000fe40001f84270 */
[----:B------:R-:W-:-:S05]  /*11ad0*/  F2FP.BF16.F32.PACK_AB R9, RZ, R9 ;  /* 0x00000009ff09723e */ /* 0x000fca00000010ff */
[----:B------:R0:W-:Y:S01]  /*11ae0*/  @P5 STG.E.U16 desc[UR36][R4.64+0x82], R8 ;  /* 0x0000820804005986 */ /* 0x0001e2000c101524 */
[----:B------:R-:W-:-:S03]  /*11af0*/  ISETP.GT.AND P5, PT, R0, 0x49, P3 ;  /* 0x000000490000780c */ /* 0x000fc60001fa4270 */
[----:B------:R1:W-:Y:S01]  /*11b00*/  @P0 STG.E.U16 desc[UR36][R6.64+0x80], R12 ;  /* 0x0000800c06000986 */ /* 0x0003e2000c101524 */
[----:B------:R-:W-:Y:S02]  /*11b10*/  ISETP.GT.AND P0, PT, R0, 0x48, P2 ;  /* 0x000000480000780c */ /* 0x000fe40001704270 */
[----:B------:R-:W-:Y:S02]  /*11b20*/  F2FP.BF16.F32.PACK_AB R11, RZ, R11 ;  /* 0x0000000bff0b723e */ /* 0x000fe400000010ff */
[----:B0-----:R-:W-:-:S03]  /*11b30*/  PRMT R8, R10, 0x7610, R8 ;  /* 0x000076100a087816 */ /* 0x001fc60000000008 */
[----:B------:R-:W-:Y:S01]  /*11b40*/  @P1 STG.E.U16 desc[UR36][R6.64+0x82], R11 ;  /* 0x0000820b06001986 */ /* 0x000fe2000c101524 */
[----:B-1----:R-:W-:Y:S02]  /*11b50*/  PRMT R12, R9, 0x7610, R12 ;  /* 0x00007610090c7816 */ /* 0x002fe4000000000c */
[C---:B------:R-:W-:Y:S01]  /*11b60*/  ISETP.GT.AND P1, PT, R0.reuse, 0x49, P2 ;  /* 0x000000490000780c */ /* 0x040fe20001724270 */
[----:B------:R0:W-:Y:S01]  /*11b70*/  @P4 STG.E.U16 desc[UR36][R4.64+0x90], R8 ;  /* 0x0000900804004986 */ /* 0x0001e2000c101524 */
[----:B------:R-:W-:-:S03]  /*11b80*/  ISETP.GT.AND P4, PT, R0, 0x50, P3 ;  /* 0x000000500000780c */ /* 0x000fc60001f84270 */
[----:B------:R1:W-:Y:S01]  /*11b90*/  @P5 STG.E.U16 desc[UR36][R4.64+0x92], R12 ;  /* 0x0000920c04005986 */ /* 0x0003e2000c101524 */
[----:B0-----:R-:W-:Y:S01]  /*11ba0*/  FMUL R8, R233, R2 ;  /* 0x00000002e9087220 */ /* 0x001fe20000400000 */
[----:B------:R-:W-:-:S04]  /*11bb0*/  ISETP.GT.AND P5, PT, R0, 0x51, P3 ;  /* 0x000000510000780c */ /* 0x000fc80001fa4270 */
[----:B------:R-:W-:-:S04]  /*11bc0*/  F2FP.BF16.F32.PACK_AB R8, RZ, R8 ;  /* 0x00000008ff08723e */ /* 0x000fc800000010ff */
[----:B-1----:R-:W-:Y:S02]  /*11bd0*/  PRMT R12, R8, 0x7610, R12 ;  /* 0x00007610080c7816 */ /* 0x002fe4000000000c */
[----:B------:R-:W-:Y:S01]  /*11be0*/  ISETP.GT.AND P6, PT, R0, 0x71, P3 ;  /* 0x000000710000780c */ /* 0x000fe20001fc4270 */
[----:B--2---:R-:W-:-:S05]  /*11bf0*/  FMUL R3, R3, R2 ;  /* 0x0000000203037220 */ /* 0x004fca0000400000 */
[----:B------:R-:W-:Y:S01]  /*11c00*/  F2FP.BF16.F32.PACK_AB R10, RZ, R3 ;  /* 0x00000003ff0a723e */ /* 0x000fe200000010ff */
[----:B------:R-:W-:-:S05]  /*11c10*/  FMUL R3, R235, R2 ;  /* 0x00000002eb037220 */ /* 0x000fca0000400000 */
[----:B------:R-:W-:Y:S01]  /*11c20*/  F2FP.BF16.F32.PACK_AB R9, RZ, R3 ;  /* 0x00000003ff09723e */ /* 0x000fe200000010ff */
[-C--:B------:R-:W-:Y:S01]  /*11c30*/  FMUL R3, R234, R2.reuse ;  /* 0x00000002ea037220 */ /* 0x080fe20000400000 */
[----:B------:R0:W-:Y:S04]  /*11c40*/  @P0 STG.E.U16 desc[UR36][R6.64+0x90], R10 ;  /* 0x0000900a06000986 */ /* 0x0001e8000c101524 */
[----:B------:R-:W-:Y:S02]  /*11c50*/  F2FP.BF16.F32.PACK_AB R3, RZ, R3 ;  /* 0x00000003ff03723e */ /* 0x000fe400000010ff */
[----:B------:R-:W-:Y:S01]  /*11c60*/  PRMT R11, R9, 0x7610, R11 ;  /* 0x00007610090b7816 */ /* 0x000fe2000000000b */
[-C--:B------:R-:W-:Y:S01]  /*11c70*/  FMUL R9, R232, R2.reuse ;  /* 0x00000002e8097220 */ /* 0x080fe20000400000 */
[----:B0-----:R-:W-:Y:S01]  /*11c80*/  PRMT R10, R3, 0x7610, R10 ;  /* 0x00007610030a7816 */ /* 0x001fe2000000000a */
[----:B------:R-:W-:-:S02]  /*11c90*/  FMUL R3, R231, R2 ;  /* 0x00000002e7037220 */ /* 0x000fc40000400000 */
[----:B------:R0:W-:Y:S01]  /*11ca0*/  @P1 STG.E.U16 desc[UR36][R6.64+0x92], R11 ;  /* 0x0000920b06001986 */ /* 0x0001e2000c101524 */
[----:B------:R-:W-:Y:S02]  /*11cb0*/  ISETP.GT.AND P1, PT, R0, 0x50, P2 ;  /* 0x000000500000780c */ /* 0x000fe40001724270 */
[----:B------:R-:W-:Y:S02]  /*11cc0*/  F2FP.BF16.F32.PACK_AB R9, RZ, R9 ;  /* 0x00000009ff09723e */ /* 0x000fe400000010ff */
[----:B------:R-:W-:Y:S01]  /*11cd0*/  F2FP.BF16.F32.PACK_AB R8, RZ, R3 ;  /* 0x00000003ff08723e */ /* 0x000fe200000010ff */
[----:B------:R-:W-:Y:S01]  /*11ce0*/  FMUL R3, R230, R2 ;  /* 0x00000002e6037220 */ /* 0x000fe20000400000 */
[C---:B------:R-:W-:Y:S01]  /*11cf0*/  ISETP.GT.AND P0, PT, R0.reuse, 0x51, P2 ;  /* 0x000000510000780c */ /* 0x040fe20001704270 */
[----:B------:R1:W-:Y:S01]  /*11d00*/  @P4 STG.E.U16 desc[UR36][R4.64+0xa0], R10 ;  /* 0x0000a00a04004986 */ /* 0x0003e2000c101524 */
[----:B------:R-:W-:Y:S02]  /*11d10*/  ISETP.GT.AND P4, PT, R0, 0x58, P3 ;  /* 0x000000580000780c */ /* 0x000fe40001f84270 */
[----:B0-----:R-:W-:-:S02]  /*11d20*/  PRMT R11, R9, 0x7610, R11 ;  /* 0x00007610090b7816 */ /* 0x001fc4000000000b */
[----:B------:R-:W-:Y:S01]  /*11d30*/  F2FP.BF16.F32.PACK_AB R9, RZ, R3 ;  /* 0x00000003ff09723e */ /* 0x000fe200000010ff */
[-C--:B------:R-:W-:Y:S01]  /*11d40*/  FMUL R3, R228, R2.reuse ;  /* 0x00000002e4037220 */ /* 0x080fe20000400000 */
[----:B------:R-:W-:Y:S01]  /*11d50*/  PRMT R13, R8, 0x7610, R13 ;  /* 0x00007610080d7816 */ /* 0x000fe2000000000d */
[----:B------:R-:W-:Y:S01]  /*11d60*/  FMUL R8, R229, R2 ;  /* 0x00000002e5087220 */ /* 0x000fe20000400000 */
[----:B------:R-:W-:Y:S01]  /*11d70*/  @P5 STG.E.U16 desc[UR36][R4.64+0xa2], R12 ;  /* 0x0000a20c04005986 */ /* 0x000fe2000c101524 */
[----:B------:R-:W-:Y:S02]  /*11d80*/  ISETP.GT.AND P5, PT, R0, 0x59, P3 ;  /* 0x000000590000780c */ /* 0x000fe40001fa4270 */
[----:B------:R-:W-:Y:S01]  /*11d90*/  F2FP.BF16.F32.PACK_AB R3, RZ, R3 ;  /* 0x00000003ff03723e */ /* 0x000fe200000010ff */
[----:B------:R0:W-:Y:S01]  /*11da0*/  @P1 STG.E.U16 desc[UR36][R6.64+0xa0], R11 ;  /* 0x0000a00b06001986 */ /* 0x0001e2000c101524 */
[----:B-1----:R-:W-:Y:S01]  /*11db0*/  F2FP.BF16.F32.PACK_AB R10, RZ, R8 ;  /* 0x00000008ff0a723e */ /* 0x002fe200000010ff */
[----:B------:R-:W-:-:S02]  /*11dc0*/  FMUL R8, R227, R2 ;  /* 0x00000002e3087220 */ /* 0x000fc40000400000 */
[----:B------:R-:W-:Y:S01]  /*11dd0*/  @P0 STG.E.U16 desc[UR36][R6.64+0xa2], R13 ;  /* 0x0000a20d06000986 */ /* 0x000fe2000c101524 */
[C---:B------:R-:W-:Y:S02]  /*11de0*/  ISETP.GT.AND P0, PT, R0.reuse, 0x58, P2 ;  /* 0x000000580000780c */ /* 0x040fe40001704270 */
[C---:B------:R-:W-:Y:S01]  /*11df0*/  ISETP.GT.AND P1, PT, R0.reuse, 0x59, P2 ;  /* 0x000000590000780c */ /* 0x040fe20001724270 */
[----:B------:R1:W-:Y:S01]  /*11e00*/  @P4 STG.E.U16 desc[UR36][R4.64+0xb0], R9 ;  /* 0x0000b00904004986 */ /* 0x0003e2000c101524 */
[----:B------:R-:W-:Y:S02]  /*11e10*/  ISETP.GT.AND P4, PT, R0, 0x60, P3 ;  /* 0x000000600000780c */ /* 0x000fe40001f84270 */
[----:B0-----:R-:W-:Y:S01]  /*11e20*/  PRMT R11, R3, 0x7610, R11 ;  /* 0x00007610030b7816 */ /* 0x001fe2000000000b */
[----:B------:R-:W-:Y:S01]  /*11e30*/  FMUL R3, R226, R2 ;  /* 0x00000002e2037220 */ /* 0x000fe20000400000 */
[----:B------:R-:W-:Y:S01]  /*11e40*/  F2FP.BF16.F32.PACK_AB R8, RZ, R8 ;  /* 0x00000008ff08723e */ /* 0x000fe200000010ff */
[----:B------:R0:W-:Y:S03]  /*11e50*/  @P5 STG.E.U16 desc[UR36][R4.64+0xb2], R10 ;  /* 0x0000b20a04005986 */ /* 0x0001e6000c101524 */
[----:B-1----:R-:W-:Y:S01]  /*11e60*/  F2FP.BF16.F32.PACK_AB R9, RZ, R3 ;  /* 0x00000003ff09723e */ /* 0x002fe200000010ff */
[-C--:B------:R-:W-:Y:S01]  /*11e70*/  FMUL R3, R225, R2.reuse ;  /* 0x00000002e1037220 */ /* 0x080fe20000400000 */
[----:B------:R-:W-:Y:S01]  /*11e80*/  PRMT R12, R8, 0x7610, R12 ;  /* 0x00007610080c7816 */ /* 0x000fe2000000000c */
[----:B------:R-:W-:Y:S01]  /*11e90*/  FMUL R8, R224, R2 ;  /* 0x00000002e0087220 */ /* 0x000fe20000400000 */
[----:B------:R1:W-:Y:S01]  /*11ea0*/  @P0 STG.E.U16 desc[UR36][R6.64+0xb0], R11 ;  /* 0x0000b00b06000986 */ /* 0x0003e2000c101524 */
[----:B0-----:R-:W-:-:S02]  /*11eb0*/  PRMT R10, R9, 0x7610, R10 ;  /* 0x00007610090a7816 */ /* 0x001fc4000000000a */
[----:B------:R-:W-:Y:S01]  /*11ec0*/  F2FP.BF16.F32.PACK_AB R3, RZ, R3 ;  /* 0x00000003ff03723e */ /* 0x000fe200000010ff */
[----:B------:R0:W-:Y:S01]  /*11ed0*/  @P1 STG.E.U16 desc[UR36][R6.64+0xb2], R12 ;  /* 0x0000b20c06001986 */ /* 0x0001e2000c101524 */
[C---:B------:R-:W-:Y:S01]  /*11ee0*/  ISETP.GT.AND P5, PT, R0.reuse, 0x61, P3 ;  /* 0x000000610000780c */ /* 0x040fe20001fa4270 */
[-C--:B------:R-:W-:Y:S01]  /*11ef0*/  FMUL R9, R223, R2.reuse ;  /* 0x00000002df097220 */ /* 0x080fe20000400000 */
[C---:B------:R-:W-:Y:S01]  /*11f00*/  ISETP.GT.AND P1, PT, R0.reuse, 0x60, P2 ;  /* 0x000000600000780c */ /* 0x040fe20001724270 */
[----:B------:R-:W-:Y:S01]  /*11f10*/  @P4 STG.E.U16 desc[UR36][R4.64+0xc0], R10 ;  /* 0x0000c00a04004986 */ /* 0x000fe2000c101524 */
[----:B------:R-:W-:Y:S02]  /*11f20*/  ISETP.GT.AND P4, PT, R0, 0x61, P2 ;  /* 0x000000610000780c */ /* 0x000fe40001784270 */
[----:B-1----:R-:W-:Y:S01]  /*11f30*/  PRMT R11, R3, 0x7610, R11 ;  /* 0x00007610030b7816 */ /* 0x002fe2000000000b */
[----:B------:R-:W-:Y:S01]  /*11f40*/  FMUL R3, R222, R2 ;  /* 0x00000002de037220 */ /* 0x000fe20000400000 */
[----:B------:R-:W-:-:S02]  /*11f50*/  F2FP.BF16.F32.PACK_AB R8, RZ, R8 ;  /* 0x00000008ff08723e */ /* 0x000fc400000010ff */
[----:B------:R-:W-:Y:S02]  /*11f60*/  F2FP.BF16.F32.PACK_AB R9, RZ, R9 ;  /* 0x00000009ff09723e */ /* 0x000fe400000010ff */
[----:B0-----:R-:W-:Y:S02]  /*11f70*/  PRMT R12, R8, 0x7610, R12 ;  /* 0x00007610080c7816 */ /* 0x001fe4000000000c */
[----:B------:R-:W-:Y:S01]  /*11f80*/  F2FP.BF16.F32.PACK_AB R8, RZ, R3 ;  /* 0x00000003ff08723e */ /* 0x000fe200000010ff */
[-C--:B------:R-:W-:Y:S01]  /*11f90*/  FMUL R3, R221, R2.reuse ;  /* 0x00000002dd037220 */ /* 0x080fe20000400000 */
[----:B------:R-:W-:Y:S01]  /*11fa0*/  PRMT R13, R9, 0x7610, R13 ;  /* 0x00007610090d7816 */ /* 0x000fe2000000000d */
[----:B------:R0:W-:Y:S01]  /*11fb0*/  @P5 STG.E.U16 desc[UR36][R4.64+0xc2], R11 ;  /* 0x0000c20b04005986 */ /* 0x0001e2000c101524 */
[----:B------:R-:W-:Y:S02]  /*11fc0*/  ISETP.GT.AND P0, PT, R0, 0x68, P3 ;  /* 0x000000680000780c */ /* 0x000fe40001f04270 */
[----:B------:R-:W-:Y:S01]  /*11fd0*/  F2FP.BF16.F32.PACK_AB R9, RZ, R3 ;  /* 0x00000003ff09723e */ /* 0x000fe200000010ff */
[----:B------:R1:W-:Y:S01]  /*11fe0*/  @P1 STG.E.U16 desc[UR36][R6.64+0xc0], R12 ;  /* 0x0000c00c06001986 */ /* 0x0003e2000c101524 */
[----:B------:R-:W-:-:S03]  /*11ff0*/  FMUL R3, R219, R2 ;  /* 0x00000002db037220 */ /* 0x000fc60000400000 */
[----:B------:R-:W-:Y:S01]  /*12000*/  @P4 STG.E.U16 desc[UR36][R6.64+0xc2], R13 ;  /* 0x0000c20d06004986 */ /* 0x000fe2000c101524 */
[----:B------:R-:W-:Y:S02]  /*12010*/  ISETP.GT.AND P4, PT, R0, 0x69, P3 ;  /* 0x000000690000780c */ /* 0x000fe40001f84270 */
[----:B------:R-:W-:Y:S01]  /*12020*/  PRMT R14, R8, 0x7610, R14 ;  /* 0x00007610080e7816 */ /* 0x000fe2000000000e */
[-C--:B------:R-:W-:Y:S01]  /*12030*/  FMUL R8, R220, R2.reuse ;  /* 0x00000002dc087220 */ /* 0x080fe20000400000 */
[----:B------:R-:W-:Y:S02]  /*12040*/  F2FP.BF16.F32.PACK_AB R3, RZ, R3 ;  /* 0x00000003ff03723e */ /* 0x000fe400000010ff */
[----:B------:R-:W-:Y:S01]  /*12050*/  ISETP.GT.AND P1, PT, R0, 0x68, P2 ;  /* 0x000000680000780c */ /* 0x000fe20001724270 */
[----:B------:R-:W-:Y:S01]  /*12060*/  @P0 STG.E.U16 desc[UR36][R4.64+0xd0], R14 ;  /* 0x0000d00e04000986 */ /* 0x000fe2000c101524 */
[----:B0-----:R-:W-:Y:S01]  /*12070*/  PRMT R11, R3, 0x7610, R11 ;  /* 0x00007610030b7816 */ /* 0x001fe2000000000b */
[----:B------:R-:W-:Y:S01]  /*12080*/  FMUL R3, R217, R2 ;  /* 0x00000002d9037220 */ /* 0x000fe20000400000 */
[----:B------:R-:W-:Y:S01]  /*12090*/  F2FP.BF16.F32.PACK_AB R10, RZ, R8 ;  /* 0x00000008ff0a723e */ /* 0x000fe200000010ff */
[----:B------:R-:W-:Y:S01]  /*120a0*/  FMUL R8, R218, R2 ;  /* 0x00000002da087220 */ /* 0x000fe20000400000 */
[C---:B------:R-:W-:Y:S01]  /*120b0*/  ISETP.GT.AND P0, PT, R0.reuse, 0x69, P2 ;  /* 0x000000690000780c */ /* 0x040fe20001704270 */
[----:B------:R0:W-:Y:S01]  /*120c0*/  @P4 STG.E.U16 desc[UR36][R4.64+0xd2], R9 ;  /* 0x0000d20904004986 */ /* 0x0001e2000c101524 */
[----:B------:R-:W-:-:S02]  /*120d0*/  ISETP.GT.AND P5, PT, R0, 0x70, P3 ;  /* 0x000000700000780c */ /* 0x000fc40001fa4270 */
[----:B------:R-:W-:-:S04]  /*120e0*/  F2FP.BF16.F32.PACK_AB R8, RZ, R8 ;  /* 0x00000008ff08723e */ /* 0x000fc800000010ff */
[----:B-1----:R-:W-:Y:S02]  /*120f0*/  PRMT R12, R8, 0x7610, R12 ;  /* 0x00007610080c7816 */ /* 0x002fe4000000000c */
[----:B0-----:R-:W-:Y:S01]  /*12100*/  F2FP.BF16.F32.PACK_AB R9, RZ, R3 ;  /* 0x00000003ff09723e */ /* 0x001fe200000010ff */
[-C--:B------:R-:W-:Y:S01]  /*12110*/  FMUL R3, R216, R2.reuse ;  /* 0x00000002d8037220 */ /* 0x080fe20000400000 */
[----:B------:R-:W-:Y:S01]  /*12120*/  FMUL R8, R215, R2 ;  /* 0x00000002d7087220 */ /* 0x000fe20000400000 */
[----:B------:R0:W-:Y:S03]  /*12130*/  @P1 STG.E.U16 desc[UR36][R6.64+0xd0], R10 ;  /* 0x0000d00a06001986 */ /* 0x0001e6000c101524 */
[----:B------:R-:W-:Y:S01]  /*12140*/  F2FP.BF16.F32.PACK_AB R3, RZ, R3 ;  /* 0x00000003ff03723e */ /* 0x000fe200000010ff */
[----:B------:R1:W-:Y:S01]  /*12150*/  @P0 STG.E.U16 desc[UR36][R6.64+0xd2], R11 ;  /* 0x0000d20b06000986 */ /* 0x0003e2000c101524 */
[----:B------:R-:W-:-:S02]  /*12160*/  ISETP.GT.AND P1, PT, R0, 0x70, P2 ;  /* 0x000000700000780c */ /* 0x000fc40001724270 */
[----:B------:R-:W-:Y:S01]  /*12170*/  F2FP.BF16.F32.PACK_AB R8, RZ, R8 ;  /* 0x00000008ff08723e */ /* 0x000fe200000010ff */
[----:B------:R2:W-:Y:S01]  /*12180*/  @P5 STG.E.U16 desc[UR36][R4.64+0xe0], R12 ;  /* 0x0000e00c04005986 */ /* 0x0005e2000c101524 */
[----:B0-----:R-:W-:Y:S01]  /*12190*/  PRMT R10, R9, 0x7610, R10 ;  /* 0x00007610090a7816 */ /* 0x001fe2000000000a */
[-C--:B------:R-:W-:Y:S01]  /*121a0*/  FMUL R9, R214, R2.reuse ;  /* 0x00000002d6097220 */ /* 0x080fe20000400000 */
[----:B-1----:R-:W-:Y:S01]  /*121b0*/  PRMT R11, R3, 0x7610, R11 ;  /* 0x00007610030b7816 */ /* 0x002fe2000000000b */
[----:B------:R-:W-:-:S03]  /*121c0*/  FMUL R3, R213, R2 ;  /* 0x00000002d5037220 */ /* 0x000fc60000400000 */
[----:B------:R-:W-:Y:S02]  /*121d0*/  F2FP.BF16.F32.PACK_AB R9, RZ, R9 ;  /* 0x00000009ff09723e */ /* 0x000fe400000010ff */
[----:B--2---:R-:W-:Y:S02]  /*121e0*/  PRMT R12, R8, 0x7610, R12 ;  /* 0x00007610080c7816 */ /* 0x004fe4000000000c */
[----:B------:R-:W-:Y:S01]  /*121f0*/  F2FP.BF16.F32.PACK_AB R8, RZ, R3 ;  /* 0x00000003ff08723e */ /* 0x000fe200000010ff */
[----:B------:R-:W-:Y:S01]  /*12200*/  FMUL R3, R212, R2 ;  /* 0x00000002d4037220 */ /* 0x000fe20000400000 */
[C---:B------:R-:W-:Y:S02]  /*12210*/  ISETP.GT.AND P4, PT, R0.reuse, 0x71, P2 ;  /* 0x000000710000780c */ /* 0x040fe40001784270 */
[----:B------:R-:W-:Y:S01]  /*12220*/  ISETP.GT.AND P5, PT, R0, 0x78, P3 ;  /* 0x000000780000780c */ /* 0x000fe20001fa4270 */
[----:B------:R0:W-:Y:S01]  /*12230*/  @P6 STG.E.U16 desc[UR36][R4.64+0xe2], R10 ;  /* 0x0000e20a04006986 */ /* 0x0001e2000c101524 */
[----:B------:R-:W-:-:S02]  /*12240*/  PRMT R13, R9, 0x7610, R13 ;  /* 0x00007610090d7816 */ /* 0x000fc4000000000d */
[----:B------:R-:W-:Y:S01]  /*12250*/  F2FP.BF16.F32.PACK_AB R9, RZ, R3 ;  /* 0x00000003ff09723e */ /* 0x000fe200000010ff */
[----:B------:R1:W-:Y:S01]  /*12260*/  @P1 STG.E.U16 desc[UR36][R6.64+0xe0], R11 ;  /* 0x0000e00b06001986 */ /* 0x0003e2000c101524 */
[----:B------:R-:W-:Y:S01]  /*12270*/  ISETP.GT.AND P0, PT, R0, 0x79, P3 ;  /* 0x000000790000780c */ /* 0x000fe20001f04270 */
[-C--:B------:R-:W-:Y:S01]  /*12280*/  FMUL R3, R210, R2.reuse ;  /* 0x00000002d2037220 */ /* 0x080fe20000400000 */
[----:B------:R-:W-:Y:S02]  /*12290*/  ISETP.GT.AND P1, PT, R0, 0x78, P2 ;  /* 0x000000780000780c */ /* 0x000fe40001724270 */
[----:B------:R-:W-:Y:S01]  /*122a0*/  PRMT R14, R8, 0x7610, R14 ;  /* 0x00007610080e7816 */ /* 0x000fe2000000000e */
[----:B------:R-:W-:Y:S01]  /*122b0*/  FMUL R8, R211, R2 ;  /* 0x00000002d3087220 */ /* 0x000fe20000400000 */
[----:B------:R-:W-:Y:S01]  /*122c0*/  F2FP.BF16.F32.PACK_AB R3, RZ, R3 ;  /* 0x00000003ff03723e */ /* 0x000fe200000010ff */
[----:B------:R2:W-:Y:S01]  /*122d0*/  @P4 STG.E.U16 desc[UR36][R6.64+0xe2], R12 ;  /* 0x0000e20c06004986 */ /* 0x0005e2000c101524 */
[----:B------:R-:W-:-:S02]  /*122e0*/  ISETP.GT.AND P4, PT, R0, 0x79, P2 ;  /* 0x000000790000780c */ /* 0x000fc40001784270 */
[----:B0-----:R-:W-:Y:S01]  /*122f0*/  F2FP.BF16.F32.PACK_AB R10, RZ, R8 ;  /* 0x00000008ff0a723e */ /* 0x001fe200000010ff */
[----:B------:R-:W-:Y:S01]  /*12300*/  @P5 STG.E.U16 desc[UR36][R4.64+0xf0], R13 ;  /* 0x0000f00d04005986 */ /* 0x000fe2000c101524 */
[----:B-1----:R-:W-:Y:S01]  /*12310*/  PRMT R11, R3, 0x7610, R11 ;  /* 0x00007610030b7816 */ /* 0x002fe2000000000b */
[-C--:B------:R-:W-:Y:S01]  /*12320*/  FMUL R3, R208, R2.reuse ;  /* 0x00000002d0037220 */ /* 0x080fe20000400000 */
[----:B------:R-:W-:Y:S01]  /*12330*/  FMUL R8, R209, R2 ;  /* 0x00000002d1087220 */ /* 0x000fe20000400000 */
[C---:B------:R-:W-:Y:S01]  /*12340*/  ISETP.GT.AND P5, PT, R0.reuse, 0x80, P3 ;  /* 0x000000800000780c */ /* 0x040fe20001fa4270 */
[----:B------:R-:W-:Y:S01]  /*12350*/  @P0 STG.E.U16 desc[UR36][R4.64+0xf2], R14 ;  /* 0x0000f20e04000986 */ /* 0x000fe2000c101524 */
[----:B------:R-:W-:-:S03]  /*12360*/  ISETP.GT.AND P6, PT, R0, 0x81, P3 ;  /* 0x000000810000780c */ /* 0x000fc60001fc4270 */
[----:B------:R0:W-:Y:S01]  /*12370*/  @P1 STG.E.U16 desc[UR36][R6.64+0xf0], R9 ;  /* 0x0000f00906001986 */ /* 0x0001e2000c101524 */
[----:B------:R-:W-:-:S04]  /*12380*/  F2FP.BF16.F32.PACK_AB R8, RZ, R8 ;  /* 0x00000008ff08723e */ /* 0x000fc800000010ff */
[----:B--2---:R-:W-:Y:S01]  /*12390*/  PRMT R12, R8, 0x7610, R12 ;  /* 0x00007610080c7816 */ /* 0x004fe2000000000c */
[-C--:B------:R-:W-:Y:S01]  /*123a0*/  FMUL R8, R206, R2.reuse ;  /* 0x00000002ce087220 */ /* 0x080fe20000400000 */
[----:B0-----:R-:W-:Y:S01]  /*123b0*/  F2FP.BF16.F32.PACK_AB R9, RZ, R3 ;  /* 0x00000003ff09723e */ /* 0x001fe200000010ff */
[----:B------:R-:W-:Y:S01]  /*123c0*/  FMUL R3, R207, R2 ;  /* 0x00000002cf037220 */ /* 0x000fe20000400000 */
[----:B------:R0:W-:Y:S01]  /*123d0*/  @P4 STG.E.U16 desc[UR36][R6.64+0xf2], R10 ;  /* 0x0000f20a06004986 */ /* 0x0001e2000c101524 */
[----:B------:R-:W-:-:S03]  /*123e0*/  ISETP.GT.AND P0, PT, R0, 0x80, P2 ;  /* 0x000000800000780c */ /* 0x000fc60001704270 */
[----:B------:R-:W-:Y:S01]  /*123f0*/  F2FP.BF16.F32.PACK_AB R3, RZ, R3 ;  /* 0x00000003ff03723e */ /* 0x000fe200000010ff */
[----:B------:R1:W-:Y:S01]  /*12400*/  @P5 STG.E.U16 desc[UR36][R4.64+0x100], R11 ;  /* 0x0001000b04005986 */ /* 0x0003e2000c101524 */
[----:B------:R-:W-:Y:S02]  /*12410*/  ISETP.GT.AND P1, PT, R0, 0x81, P2 ;  /* 0x000000810000780c */ /* 0x000fe40001724270 */
[----:B------:R-:W-:Y:S01]  /*12420*/  F2FP.BF16.F32.PACK_AB R8, RZ, R8 ;  /* 0x00000008ff08723e */ /* 0x000fe200000010ff */
[----:B------:R2:W-:Y:S01]  /*12430*/  @P6 STG.E.U16 desc[UR36][R4.64+0x102], R12 ;  /* 0x0001020c04006986 */ /* 0x0005e2000c101524 */
[----:B0-----:R-:W-:Y:S01]  /*12440*/  PRMT R10, R9, 0x7610, R10 ;  /* 0x00007610090a7816 */ /* 0x001fe2000000000a */
[-C--:B------:R-:W-:Y:S01]  /*12450*/  FMUL R9, R205, R2.reuse ;  /* 0x00000002cd097220 */ /* 0x080fe20000400000 */
[----:B-1----:R-:W-:Y:S01]  /*12460*/  PRMT R11, R3, 0x7610, R11 ;  /* 0x00007610030b7816 */ /* 0x002fe2000000000b */
[----:B------:R-:W-:Y:S01]  /*12470*/  FMUL R3, R204, R2 ;  /* 0x00000002cc037220 */ /* 0x000fe20000400000 */
[----:B------:R-:W-:-:S02]  /*12480*/  ISETP.GT.AND P4, PT, R0, 0x88, P3 ;  /* 0x000000880000780c */ /* 0x000fc40001f84270 */
[----:B--2---:R-:W-:Y:S02]  /*12490*/  PRMT R12, R8, 0x7610, R12 ;  /* 0x00007610080c7816 */ /* 0x004fe4000000000c */
[----:B------:R-:W-:Y:S01]  /*124a0*/  F2FP.BF16.F32.PACK_AB R8, RZ, R3 ;  /* 0x00000003ff08723e */ /* 0x000fe200000010ff */
[-C--:B------:R-:W-:Y:S01]  /*124b0*/  FMUL R3, R203, R2.reuse ;  /* 0x00000002cb037220 */ /* 0x080fe20000400000 */
[----:B------:R-:W-:Y:S02]  /*124c0*/  F2FP.BF16.F32.PACK_AB R9, RZ, R9 ;  /* 0x00000009ff09723e */ /* 0x000fe400000010ff */
[C---:B------:R-:W-:Y:S01]  /*124d0*/  ISETP.GT.AND P5, PT, R0.reuse, 0x89, P3 ;  /* 0x000000890000780c */ /* 0x040fe20001fa4270 */
[----:B------:R0:W-:Y:S01]  /*124e0*/  @P0 STG.E.U16 desc[UR36][R6.64+0x100], R10 ;  /* 0x0001000a06000986 */ /* 0x0001e2000c101524 */
[----:B------:R-:W-:Y:S02]  /*124f0*/  PRMT R13, R9, 0x7610, R13 ;  /* 0x00007610090d7816 */ /* 0x000fe4000000000d */
[----:B------:R-:W-:Y:S01]  /*12500*/  F2FP.BF16.F32.PACK_AB R9, RZ, R3 ;  /* 0x00000003ff09723e */ /* 0x000fe200000010ff */
[----:B------:R1:W-:Y:S01]  /*12510*/  @P1 STG.E.U16 desc[UR36][R6.64+0x102], R11 ;  /* 0x0001020b06001986 */ /* 0x0003e2000c101524 */
[C---:B------:R-:W-:Y:S01]  /*12520*/  ISETP.GT.AND P0, PT, R0.reuse, 0x88, P2 ;  /* 0x000000880000780c */ /* 0x040fe20001704270 */
[----:B------:R-:W-:Y:S01]  /*12530*/  FMUL R3, R201, R2 ;  /* 0x00000002c9037220 */ /* 0x000fe20000400000 */
[----:B------:R-:W-:-:S02]  /*12540*/  ISETP.GT.AND P1, PT, R0, 0x89, P2 ;  /* 0x000000890000780c */ /* 0x000fc40001724270 */
[----:B------:R-:W-:Y:S01]  /*12550*/  PRMT R14, R8, 0x7610, R14 ;  /* 0x00007610080e7816 */ /* 0x000fe2000000000e */
[----:B------:R-:W-:Y:S01]  /*12560*/  FMUL R8, R202, R2 ;  /* 0x00000002ca087220 */ /* 0x000fe20000400000 */
[----:B------:R-:W-:Y:S01]  /*12570*/  F2FP.BF16.F32.PACK_AB R3, RZ, R3 ;  /* 0x00000003ff03723e */ /* 0x000fe200000010ff */
[----:B------:R2:W-:Y:S01]  /*12580*/  @P4 STG.E.U16 desc[UR36][R4.64+0x110], R12 ;  /* 0x0001100c04004986 */ /* 0x0005e2000c101524 */
[----:B------:R-:W-:Y:S02]  /*12590*/  ISETP.GT.AND P4, PT, R0, 0x90, P3 ;  /* 0x000000900000780c */ /* 0x000fe40001f84270 */
        /* <DEDUP_REMOVED lines=9> */
[----:B------:R-:W-:Y:S02]  /*12630*/  F2FP.BF16.F32.PACK_AB R8, RZ, R8 ;  /* 0x00000008ff08723e */ /* 0x000fe400000010ff */
[----:B------:R-:W-:Y:S01]  /*12640*/  ISETP.GT.AND P1, PT, R0, 0x91, P2 ;  /* 0x000000910000780c */ /* 0x000fe20001724270 */
[----:B------:R1:W-:Y:S01]  /*12650*/  @P4 STG.E.U16 desc[UR36][R4.64+0x120], R10 ;  /* 0x0001200a04004986 */ /* 0x0003e2000c101524 */
[----:B--2---:R-:W-:Y:S01]  /*12660*/  PRMT R12, R8, 0x7610, R12 ;  /* 0x00007610080c7816 */ /* 0x004fe2000000000c */
[-C--:B------:R-:W-:Y:S01]  /*12670*/  FMUL R8, R197, R2.reuse ;  /* 0x00000002c5087220 */ /* 0x080fe20000400000 */
[----:B0-----:R-:W-:Y:S01]  /*12680*/  F2FP.BF16.F32.PACK_AB R9, RZ, R3 ;  /* 0x00000003ff09723e */ /* 0x001fe200000010ff */
[----:B------:R-:W-:Y:S01]  /*12690*/  FMUL R3, R198, R2 ;  /* 0x00000002c6037220 */ /* 0x000fe20000400000 */
[----:B------:R-:W-:Y:S01]  /*126a0*/  ISETP.GT.AND P4, PT, R0, 0x98, P3 ;  /* 0x000000980000780c */ /* 0x000fe20001f84270 */
[----:B------:R0:W-:Y:S03]  /*126b0*/  @P5 STG.E.U16 desc[UR36][R4.64+0x122], R11 ;  /* 0x0001220b04005986 */ /* 0x0001e6000c101524 */
[----:B------:R-:W-:-:S02]  /*126c0*/  F2FP.BF16.F32.PACK_AB R3, RZ, R3 ;  /* 0x00000003ff03723e */ /* 0x000fc400000010ff */
[----:B-1----:R-:W-:Y:S01]  /*126d0*/  PRMT R10, R9, 0x7610, R10 ;  /* 0x00007610090a7816 */ /* 0x002fe2000000000a */
[----:B------:R-:W-:Y:S01]  /*126e0*/  FMUL R9, R196, R2 ;  /* 0x00000002c4097220 */ /* 0x000fe20000400000 */
[----:B------:R-:W-:Y:S01]  /*126f0*/  F2FP.BF16.F32.PACK_AB R8, RZ, R8 ;  /* 0x00000008ff08723e */ /* 0x000fe200000010ff */
[----:B------:R1:W-:Y:S01]  /*12700*/  @P0 STG.E.U16 desc[UR36][R6.64+0x120], R12 ;  /* 0x0001200c06000986 */ /* 0x0003e2000c101524 */
[----:B0-----:R-:W-:Y:S01]  /*12710*/  PRMT R11, R3, 0x7610, R11 ;  /* 0x00007610030b7816 */ /* 0x001fe2000000000b */
[----:B------:R-:W-:Y:S01]  /*12720*/  FMUL R3, R195, R2 ;  /* 0x00000002c3037220 */ /* 0x000fe20000400000 */
[C---:B------:R-:W-:Y:S01]  /*12730*/  ISETP.GT.AND P5, PT, R0.reuse, 0x99, P3 ;  /* 0x000000990000780c */ /* 0x040fe20001fa4270 */
[----:B------:R0:W-:Y:S01]  /*12740*/  @P1 STG.E.U16 desc[UR36][R6.64+0x122], R10 ;  /* 0x0001220a06001986 */ /* 0x0001e2000c101524 */
[----:B------:R-:W-:Y:S02]  /*12750*/  ISETP.GT.AND P1, PT, R0, 0x98, P2 ;  /* 0x000000980000780c */ /* 0x000fe40001724270 */
[----:B------:R-:W-:-:S02]  /*12760*/  F2FP.BF16.F32.PACK_AB R9, RZ, R9 ;  /* 0x00000009ff09723e */ /* 0x000fc400000010ff */
[----:B-1----:R-:W-:Y:S02]  /*12770*/  PRMT R12, R8, 0x7610, R12 ;  /* 0x00007610080c7816 */ /* 0x002fe4000000000c */
[----:B------:R-:W-:Y:S01]  /*12780*/  F2FP.BF16.F32.PACK_AB R8, RZ, R3 ;  /* 0x00000003ff08723e */ /* 0x000fe200000010ff */
[-C--:B------:R-:W-:Y:S01]  /*12790*/  FMUL R3, R194, R2.reuse ;  /* 0x00000002c2037220 */ /* 0x080fe20000400000 */
[C---:B------:R-:W-:Y:S01]  /*127a0*/  ISETP.GT.AND P0, PT, R0.reuse, 0x99, P2 ;  /* 0x000000990000780c */ /* 0x040fe20001704270 */
[----:B------:R1:W-:Y:S01]  /*127b0*/  @P4 STG.E.U16 desc[UR36][R4.64+0x130], R11 ;  /* 0x0001300b04004986 */ /* 0x0003e2000c101524 */
[----:B------:R-:W-:Y:S02]  /*127c0*/  ISETP.GT.AND P4, PT, R0, 0xa0, P3 ;  /* 0x000000a00000780c */ /* 0x000fe40001f84270 */
[----:B------:R-:W-:Y:S02]  /*127d0*/  PRMT R13, R9, 0x7610, R13 ;  /* 0x00007610090d7816 */ /* 0x000fe4000000000d */
[----:B------:R-:W-:Y:S01]  /*127e0*/  F2FP.BF16.F32.PACK_AB R9, RZ, R3 ;  /* 0x00000003ff09723e */ /* 0x000fe200000010ff */
[-C--:B------:R-:W-:Y:S01]  /*127f0*/  FMUL R3, R192, R2.reuse ;  /* 0x00000002c0037220 */ /* 0x080fe20000400000 */
[----:B------:R-:W-:Y:S01]  /*12800*/  PRMT R14, R8, 0x7610, R14 ;  /* 0x00007610080e7816 */ /* 0x000fe2000000000e */
[----:B------:R-:W-:Y:S01]  /*12810*/  FMUL R8, R193, R2 ;  /* 0x00000002c1087220 */ /* 0x000fe20000400000 */
[----:B------:R2:W-:Y:S01]  /*12820*/  @P5 STG.E.U16 desc[UR36][R4.64+0x132], R12 ;  /* 0x0001320c04005986 */ /* 0x0005e2000c101524 */
[----:B------:R-:W-:-:S02]  /*12830*/  ISETP.GT.AND P5, PT, R0, 0xa1, P3 ;  /* 0x000000a10000780c */ /* 0x000fc40001fa4270 */
[----:B------:R-:W-:Y:S01]  /*12840*/  F2FP.BF16.F32.PACK_AB R3, RZ, R3 ;  /* 0x00000003ff03723e */ /* 0x000fe200000010ff */
[----:B------:R-:W-:Y:S01]  /*12850*/  @P1 STG.E.U16 desc[UR36][R6.64+0x130], R13 ;  /* 0x0001300d06001986 */ /* 0x000fe2000c101524 */
[----:B0-----:R-:W-:Y:S01]  /*12860*/  F2FP.BF16.F32.PACK_AB R10, RZ, R8 ;  /* 0x00000008ff0a723e */ /* 0x001fe200000010ff */
[-C--:B------:R-:W-:Y:S01]  /*12870*/  FMUL R8, R191, R2.reuse ;  /* 0x00000002bf087220 */ /* 0x080fe20000400000 */
[----:B-1----:R-:W-:Y:S01]  /*12880*/  PRMT R11, R3, 0x7610, R11 ;  /* 0x00007610030b7816 */ /* 0x002fe2000000000b */
[----:B------:R-:W-:Y:S01]  /*12890*/  @P0 STG.E.U16 desc[UR36][R6.64+0x132], R14 ;  /* 0x0001320e06000986 */ /* 0x000fe2000c101524 */
[----:B------:R-:W-:Y:S01]  /*128a0*/  ISETP.GT.AND P0, PT, R0, 0xa0, P2 ;  /* 0x000000a00000780c */ /* 0x000fe20001704270 */
[----:B------:R-:W-:Y:S01]  /*128b0*/  FMUL R3, R190, R2 ;  /* 0x00000002be037220 */ /* 0x000fe20000400000 */
[C---:B------:R-:W-:Y:S01]  /*128c0*/  ISETP.GT.AND P1, PT, R0.reuse, 0xa1, P2 ;  /* 0x000000a10000780c */ /* 0x040fe20001724270 */
[----:B------:R0:W-:Y:S01]  /*128d0*/  @P4 STG.E.U16 desc[UR36][R4.64+0x140], R9 ;  /* 0x0001400904004986 */ /* 0x0001e2000c101524 */
[----:B------:R-:W-:-:S02]  /*128e0*/  ISETP.GT.AND P4, PT, R0, 0xa8, P3 ;  /* 0x000000a80000780c */ /* 0x000fc40001f84270 */
[----:B------:R-:W-:Y:S01]  /*128f0*/  F2FP.BF16.F32.PACK_AB R8, RZ, R8 ;  /* 0x00000008ff08723e */ /* 0x000fe200000010ff */
[----:B------:R1:W-:Y:S03]  /*12900*/  @P5 STG.E.U16 desc[UR36][R4.64+0x142], R10 ;  /* 0x0001420a04005986 */ /* 0x0003e6000c101524 */
[----:B--2---:R-:W-:Y:S02]  /*12910*/  PRMT R12, R8, 0x7610, R12 ;  /* 0x00007610080c7816 */ /* 0x004fe4000000000c */
[----:B0-----:R-:W-:Y:S01]  /*12920*/  F2FP.BF16.F32.PACK_AB R9, RZ, R3 ;  /* 0x00000003ff09723e */ /* 0x001fe200000010ff */
[-C--:B------:R-:W-:Y:S01]  /*12930*/  FMUL R3, R189, R2.reuse ;  /* 0x00000002bd037220 */ /* 0x080fe20000400000 */
[-C--:B------:R-:W-:Y:S02]  /*12940*/  FMUL R8, R188, R2.reuse ;  /* 0x00000002bc087220 */ /* 0x080fe40000400000 */
[----:B-1----:R-:W-:Y:S01]  /*12950*/  PRMT R10, R9, 0x7610, R10 ;  /* 0x00007610090a7816 */ /* 0x002fe2000000000a */
[----:B------:R0:W-:Y:S01]  /*12960*/  @P0 STG.E.U16 desc[UR36][R6.64+0x140], R11 ;  /* 0x0001400b06000986 */ /* 0x0001e2000c101524 */
[----:B------:R-:W-:Y:S01]  /*12970*/  F2FP.BF16.F32.PACK_AB R3, RZ, R3 ;  /* 0x00000003ff03723e */ /* 0x000fe200000010ff */
[----:B------:R-:W-:Y:S01]  /*12980*/  FMUL R9, R187, R2 ;  /* 0x00000002bb097220 */ /* 0x000fe20000400000 */
[C---:B------:R-:W-:Y:S01]  /*12990*/  ISETP.GT.AND P5, PT, R0.reuse, 0xa9, P3 ;  /* 0x000000a90000780c */ /* 0x040fe20001fa4270 */
[----:B------:R1:W-:Y:S01]  /*129a0*/  @P1 STG.E.U16 desc[UR36][R6.64+0x142], R12 ;  /* 0x0001420c06001986 */ /* 0x0003e2000c101524 */
[----:B------:R-:W-:-:S03]  /*129b0*/  ISETP.GT.AND P1, PT, R0, 0xa8, P2 ;  /* 0x000000a80000780c */ /* 0x000fc60001724270 */
[----:B------:R-:W-:Y:S01]  /*129c0*/  @P4 STG.E.U16 desc[UR36][R4.64+0x150], R10 ;  /* 0x0001500a04004986 */ /* 0x000fe2000c101524 */
[----:B------:R-:W-:Y:S02]  /*129d0*/  ISETP.GT.AND P4, PT, R0, 0xa9, P2 ;  /* 0x000000a90000780c */ /* 0x000fe40001784270 */
[----:B------:R-:W-:Y:S02]  /*129e0*/  F2FP.BF16.F32.PACK_AB R8, RZ, R8 ;  /* 0x00000008ff08723e */ /* 0x000fe400000010ff */
[----:B0-----:R-:W-:Y:S01]  /*129f0*/  PRMT R11, R3, 0x7610, R11 ;  /* 0x00007610030b7816 */ /* 0x001fe2000000000b */
[-C--:B------:R-:W-:Y:S01]  /*12a00*/  FMUL R3, R186, R2.reuse ;  /* 0x00000002ba037220 */ /* 0x080fe20000400000 */
[----:B------:R-:W-:Y:S02]  /*12a10*/  F2FP.BF16.F32.PACK_AB R9, RZ, R9 ;  /* 0x00000009ff09723e */ /* 0x000fe400000010ff */
[----:B-1----:R-:W-:Y:S02]  /*12a20*/  PRMT R12, R8, 0x7610, R12 ;  /* 0x00007610080c7816 */ /* 0x002fe4000000000c */
[----:B------:R-:W-:Y:S01]  /*12a30*/  F2FP.BF16.F32.PACK_AB R8, RZ, R3 ;  /* 0x00000003ff08723e */ /* 0x000fe200000010ff */
[----:B------:R-:W-:Y:S01]  /*12a40*/  FMUL R3, R185, R2 ;  /* 0x00000002b9037220 */ /* 0x000fe20000400000 */
[----:B------:R-:W-:Y:S01]  /*12a50*/  PRMT R13, R9, 0x7610, R13 ;  /* 0x00007610090d7816 */ /* 0x000fe2000000000d */
[----:B------:R0:W-:Y:S01]  /*12a60*/  @P5 STG.E.U16 desc[UR36][R4.64+0x152], R11 ;  /* 0x0001520b04005986 */ /* 0x0001e2000c101524 */
[----:B------:R-:W-:-:S02]  /*12a70*/  ISETP.GT.AND P0, PT, R0, 0xb0, P3 ;  /* 0x000000b00000780c */ /* 0x000fc40001f04270 */
        /* <DEDUP_REMOVED lines=26> */
[----:B------:R-:W-:Y:S02]  /*12c20*/  ISETP.GT.AND P1, PT, R0, 0xb8, P2 ;  /* 0x000000b80000780c */ /* 0x000fe40001724270 */
[----:B------:R-:W-:Y:S02]  /*12c30*/  F2FP.BF16.F32.PACK_AB R8, RZ, R8 ;  /* 0x00000008ff08723e */ /* 0x000fe400000010ff */
[----:B0-----:R-:W-:Y:S01]  /*12c40*/  PRMT R10, R9, 0x7610, R10 ;  /* 0x00007610090a7816 */ /* 0x001fe2000000000a */
[-C--:B------:R-:W-:Y:S01]  /*12c50*/  FMUL R9, R178, R2.reuse ;  /* 0x00000002b2097220 */ /* 0x080fe20000400000 */
[----:B-1----:R-:W-:Y:S01]  /*12c60*/  PRMT R11, R3, 0x7610, R11 ;  /* 0x00007610030b7816 */ /* 0x002fe2000000000b */
[----:B------:R-:W-:Y:S01]  /*12c70*/  FMUL R3, R177, R2 ;  /* 0x00000002b1037220 */ /* 0x000fe20000400000 */
[----:B------:R0:W-:Y:S02]  /*12c80*/  @P5 STG.E.U16 desc[UR36][R4.64+0x170], R12 ;  /* 0x0001700c04005986 */ /* 0x0001e4000c101524 */
[----:B------:R-:W-:-:S02]  /*12c90*/  F2FP.BF16.F32.PACK_AB R9, RZ, R9 ;  /* 0x00000009ff09723e */ /* 0x000fc400000010ff */
[C---:B------:R-:W-:Y:S02]  /*12ca0*/  ISETP.GT.AND P4, PT, R0.reuse, 0xb9, P2 ;  /* 0x000000b90000780c */ /* 0x040fe40001784270 */
[----:B------:R-:W-:Y:S02]  /*12cb0*/  ISETP.GT.AND P5, PT, R0, 0xc0, P3 ;  /* 0x000000c00000780c */ /* 0x000fe40001fa4270 */
[----:B0-----:R-:W-:Y:S02]  /*12cc0*/  PRMT R12, R8, 0x7610, R12 ;  /* 0x00007610080c7816 */ /* 0x001fe4000000000c */
[----:B------:R-:W-:Y:S01]  /*12cd0*/  F2FP.BF16.F32.PACK_AB R8, RZ, R3 ;  /* 0x00000003ff08723e */ /* 0x000fe200000010ff */
[----:B------:R-:W-:Y:S01]  /*12ce0*/  FMUL R3, R176, R2 ;  /* 0x00000002b0037220 */ /* 0x000fe20000400000 */
[----:B------:R-:W-:Y:S01]  /*12cf0*/  PRMT R13, R9, 0x7610, R13 ;  /* 0x00007610090d7816 */ /* 0x000fe2000000000d */
[----:B------:R0:W-:Y:S01]  /*12d00*/  @P6 STG.E.U16 desc[UR36][R4.64+0x172], R10 ;  /* 0x0001720a04006986 */ /* 0x0001e2000c101524 */
[----:B------:R-:W-:-:S02]  /*12d10*/  ISETP.GT.AND P0, PT, R0, 0xc1, P3 ;  /* 0x000000c10000780c */ /* 0x000fc40001f04270 */
[----:B------:R-:W-:Y:S01]  /*12d20*/  F2FP.BF16.F32.PACK_AB R9, RZ, R3 ;  /* 0x00000003ff09723e */ /* 0x000fe200000010ff */
[----:B------:R1:W-:Y:S01]  /*12d30*/  @P1 STG.E.U16 desc[UR36][R6.64+0x170], R11 ;  /* 0x0001700b06001986 */ /* 0x0003e2000c101524 */
[-C--:B------:R-:W-:Y:S01]  /*12d40*/  FMUL R3, R174, R2.reuse ;  /* 0x00000002ae037220 */ /* 0x080fe20000400000 */
[----:B------:R-:W-:Y:S02]  /*12d50*/  ISETP.GT.AND P1, PT, R0, 0xc0, P2 ;  /* 0x000000c00000780c */ /* 0x000fe40001724270 */
        /* <DEDUP_REMOVED lines=40> */
[C---:B------:R-:W-:Y:S01]  /*12fe0*/  ISETP.GT.AND P0, PT, R0.reuse, 0xd0, P2 ;  /* 0x000000d00000780c */ /* 0x040fe20001704270 */
        /* <DEDUP_REMOVED lines=11> */
[----:B------:R-:W-:Y:S01]  /*130a0*/  ISETP.GT.AND P5, PT, R0, 0xd9, P3 ;  /* 0x000000d90000780c */ /* 0x000fe20001fa4270 */
[----:B------:R-:W-:Y:S01]  /*130b0*/  FMUL R8, R164, R2 ;  /* 0x00000002a4087220 */ /* 0x000fe20000400000 */
[----:B------:R-:W-:Y:S01]  /*130c0*/  @P0 STG.E.U16 desc[UR36][R6.64+0x1a0], R14 ;  /* 0x0001a00e06000986 */ /* 0x000fe2000c101524 */
[----:B------:R-:W-:-:S03]  /*130d0*/  ISETP.GT.AND P0, PT, R0, 0xd8, P2 ;  /* 0x000000d80000780c */ /* 0x000fc60001704270 */
[----:B------:R0:W-:Y:S01]  /*130e0*/  @P1 STG.E.U16 desc[UR36][R6.64+0x1a2], R9 ;  /* 0x0001a20906001986 */ /* 0x0001e2000c101524 */
[----:B------:R-:W-:Y:S02]  /*130f0*/  F2FP.BF16.F32.PACK_AB R8, RZ, R8 ;  /* 0x00000008ff08723e */ /* 0x000fe400000010ff */
[----:B------:R-:W-:Y:S02]  /*13100*/  ISETP.GT.AND P1, PT, R0, 0xd9, P2 ;  /* 0x000000d90000780c */ /* 0x000fe40001724270 */
        /* <DEDUP_REMOVED lines=16> */
[----:B------:R1:W-:Y:S01]  /*13210*/  @P1 STG.E.U16 desc[UR36][R6.64+0x1b2], R10 ;  /* 0x0001b20a06001986 */ /* 0x0003e2000c101524 */
[C---:B------:R-:W-:Y:S02]  /*13220*/  ISETP.GT.AND P1, PT, R0.reuse, 0xe0, P2 ;  /* 0x000000e00000780c */ /* 0x040fe40001724270 */
[----:B------:R-:W-:Y:S02]  /*13230*/  ISETP.GT.AND P0, PT, R0, 0xe1, P2 ;  /* 0x000000e10000780c */ /* 0x000fe40001704270 */
[----:B0-----:R-:W-:Y:S02]  /*13240*/  PRMT R12, R8, 0x7610, R12 ;  /* 0x00007610080c7816 */ /* 0x001fe4000000000c */
[----:B------:R-:W-:Y:S01]  /*13250*/  F2FP.BF16.F32.PACK_AB R8, RZ, R3 ;  /* 0x00000003ff08723e */ /* 0x000fe200000010ff */
[----:B------:R-:W-:Y:S01]  /*13260*/  FMUL R3, R157, R2 ;  /* 0x000000029d037220 */ /* 0x000fe20000400000 */
[----:B------:R0:W-:Y:S01]  /*13270*/  @P4 STG.E.U16 desc[UR36][R4.64+0x1c0], R11 ;  /* 0x0001c00b04004986 */ /* 0x0001e2000c101524 */
[----:B-1----:R-:W-:-:S02]  /*13280*/  PRMT R10, R9, 0x7610, R10 ;  /* 0x00007610090a7816 */ /* 0x002fc4000000000a */
[----:B------:R-:W-:Y:S01]  /*13290*/  PRMT R13, R8, 0x7610, R13 ;  /* 0x00007610080d7816 */ /* 0x000fe2000000000d */
[----:B------:R-:W-:Y:S01]  /*132a0*/  @P5 STG.E.U16 desc[UR36][R4.64+0x1c2], R12 ;  /* 0x0001c20c04005986 */ /* 0x000fe2000c101524 */
[-C--:B------:R-:W-:Y:S01]  /*132b0*/  FMUL R8, R156, R2.reuse ;  /* 0x000000029c087220 */ /* 0x080fe20000400000 */
[C---:B------:R-:W-:Y:S02]  /*132c0*/  ISETP.GT.AND P4, PT, R0.reuse, 0xe8, P3 ;  /* 0x000000e80000780c */ /* 0x040fe40001f84270 */
[----:B------:R-:W-:Y:S01]  /*132d0*/  F2FP.BF16.F32.PACK_AB R9, RZ, R3 ;  /* 0x00000003ff09723e */ /* 0x000fe200000010ff */
[----:B------:R-:W-:Y:S01]  /*132e0*/  FMUL R3, R155, R2 ;  /* 0x000000029b037220 */ /* 0x000fe20000400000 */
[C---:B------:R-:W-:Y:S02]  /*132f0*/  ISETP.GT.AND P5, PT, R0.reuse, 0xe9, P3 ;  /* 0x000000e90000780c */ /* 0x040fe40001fa4270 */
[----:B------:R-:W-:Y:S02]  /*13300*/  ISETP.GT.AND P6, PT, R0, 0xe8, P2 ;  /* 0x000000e80000780c */ /* 0x000fe400017c4270 */
[----:B------:R-:W-:Y:S01]  /*13310*/  F2FP.BF16.F32.PACK_AB R8, RZ, R8 ;  /* 0x00000008ff08723e */ /* 0x000fe200000010ff */
[----:B------:R1:W-:Y:S01]  /*13320*/  @P1 STG.E.U16 desc[UR36][R6.64+0x1c0], R10 ;  /* 0x0001c00a06001986 */ /* 0x0003e2000c101524 */
[----:B------:R-:W-:-:S02]  /*13330*/  F2FP.BF16.F32.PACK_AB R3, RZ, R3 ;  /* 0x00000003ff03723e */ /* 0x000fc400000010ff */
[C---:B------:R-:W-:Y:S01]  /*13340*/  ISETP.GT.AND P1, PT, R17.reuse, 0x80, PT ;  /* 0x000000801100780c */ /* 0x040fe20003f24270 */
[----:B------:R2:W-:Y:S01]  /*13350*/  @P0 STG.E.U16 desc[UR36][R6.64+0x1c2], R13 ;  /* 0x0001c20d06000986 */ /* 0x0005e2000c101524 */
[----:B------:R-:W-:Y:S02]  /*13360*/  ISETP.GT.AND P0, PT, R17, 0x88, PT ;  /* 0x000000881100780c */ /* 0x000fe40003f04270 */
[----:B0-----:R-:W-:Y:S02]  /*13370*/  PRMT R11, R8, 0x7610, R11 ;  /* 0x00007610080b7816 */ /* 0x001fe4000000000b */
[----:B------:R-:W-:Y:S02]  /*13380*/  PRMT R17, R3, 0x7610, R17 ;  /* 0x0000761003117816 */ /* 0x000fe40000000011 */
[----:B-1----:R-:W-:Y:S01]  /*13390*/  PRMT R10, R9, 0x7610, R10 ;  /* 0x00007610090a7816 */ /* 0x002fe2000000000a */
[----:B------:R-:W-:-:S04]  /*133a0*/  FMUL R3, R154, R2 ;  /* 0x000000029a037220 */ /* 0x000fc80000400000 */
[----:B------:R-:W-:Y:S01]  /*133b0*/  @P4 STG.E.U16 desc[UR36][R4.64+0x1d0], R10 ;  /* 0x0001d00a04004986 */ /* 0x000fe2000c101524 */
[----:B------:R-:W-:-:S03]  /*133c0*/  ISETP.GT.AND P4, PT, R0, 0xe9, P2 ;  /* 0x000000e90000780c */ /* 0x000fc60001784270 */
[----:B------:R0:W-:Y:S01]  /*133d0*/  @P5 STG.E.U16 desc[UR36][R4.64+0x1d2], R11 ;  /* 0x0001d20b04005986 */ /* 0x0001e2000c101524 */
[----:B------:R-:W-:-:S03]  /*133e0*/  ISETP.GT.AND P5, PT, R0, 0xf0, P3 ;  /* 0x000000f00000780c */ /* 0x000fc60001fa4270 */
[----:B------:R-:W-:Y:S01]  /*133f0*/  @P6 STG.E.U16 desc[UR36][R6.64+0x1d0], R17 ;  /* 0x0001d01106006986 */ /* 0x000fe2000c101524 */
[----:B------:R-:W-:Y:S01]  /*13400*/  ISETP.GT.AND P6, PT, R0, 0xf1, P3 ;  /* 0x000000f10000780c */ /* 0x000fe20001fc4270 */
[-C--:B------:R-:W-:Y:S01]  /*13410*/  FMUL R8, R153, R2.reuse ;  /* 0x0000000299087220 */ /* 0x080fe20000400000 */
[----:B------:R-:W-:Y:S01]  /*13420*/  FMUL R9, R152, R2 ;  /* 0x0000000298097220 */ /* 0x000fe20000400000 */
[----:B--2---:R-:W-:-:S03]  /*13430*/  F2FP.BF16.F32.PACK_AB R13, RZ, R3 ;  /* 0x00000003ff0d723e */ /* 0x004fc600000010ff */
[----:B------:R-:W-:Y:S02]  /*13440*/  F2FP.BF16.F32.PACK_AB R14, RZ, R8 ;  /* 0x00000008ff0e723e */ /* 0x000fe400000010ff */
[----:B------:R-:W-:Y:S01]  /*13450*/  F2FP.BF16.F32.PACK_AB R15, RZ, R9 ;  /* 0x00000009ff0f723e */ /* 0x000fe200000010ff */
[----:B------:R-:W-:Y:S01]  /*13460*/  @P4 STG.E.U16 desc[UR36][R6.64+0x1d2], R13 ;  /* 0x0001d20d06004986 */ /* 0x000fe2000c101524 */
[----:B------:R-:W-:-:S03]  /*13470*/  ISETP.GT.AND P4, PT, R0, 0xf1, P2 ;  /* 0x000000f10000780c */ /* 0x000fc60001784270 */
[----:B------:R-:W-:Y:S04]  /*13480*/  @P5 STG.E.U16 desc[UR36][R4.64+0x1e0], R14 ;  /* 0x0001e00e04005986 */ /* 0x000fe8000c101524 */
[----:B------:R-:W-:Y:S01]  /*13490*/  @P6 STG.E.U16 desc[UR36][R4.64+0x1e2], R15 ;  /* 0x0001e20f04006986 */ /* 0x000fe2000c101524 */
[----:B------:R-:W-:Y:S01]  /*134a0*/  ISETP.GT.AND P6, PT, R0, 0xf0, P2 ;  /* 0x000000f00000780c */ /* 0x000fe200017c4270 */
[-C--:B0-----:R-:W-:Y:S01]  /*134b0*/  FMUL R11, R23, R2.reuse ;  /* 0x00000002170b7220 */ /* 0x081fe20000400000 */
[----:B------:R-:W-:-:S04]  /*134c0*/  FMUL R12, R22, R2 ;  /* 0x00000002160c7220 */ /* 0x000fc80000400000 */
[----:B------:R-:W-:Y:S02]  /*134d0*/  F2FP.BF16.F32.PACK_AB R11, RZ, R11 ;  /* 0x0000000bff0b723e */ /* 0x000fe400000010ff */
[----:B------:R-:W-:Y:S02]  /*134e0*/  F2FP.BF16.F32.PACK_AB R12, RZ, R12 ;  /* 0x0000000cff0c723e */ /* 0x000fe400000010ff */
[C---:B------:R-:W-:Y:S02]  /*134f0*/  ISETP.GT.AND P5, PT, R0.reuse, 0xf8, P3 ;  /* 0x000000f80000780c */ /* 0x040fe40001fa4270 */
[----:B------:R-:W-:Y:S01]  /*13500*/  ISETP.GT.AND P3, PT, R0, 0xf9, P3 ;  /* 0x000000f90000780c */ /* 0x000fe20001f64270 */
[----:B------:R-:W-:Y:S01]  /*13510*/  @P6 STG.E.U16 desc[UR36][R6.64+0x1e0], R11 ;  /* 0x0001e00b06006986 */ /* 0x000fe2000c101524 */
[----:B------:R-:W-:-:S03]  /*13520*/  FMUL R10, R21, R2 ;  /* 0x00000002150a7220 */ /* 0x000fc60000400000 */
[----:B------:R0:W-:Y:S01]  /*13530*/  @P4 STG.E.U16 desc[UR36][R6.64+0x1e2], R12 ;  /* 0x0001e20c06004986 */ /* 0x0001e2000c101524 */
[----:B------:R-:W-:Y:S01]  /*13540*/  ISETP.GT.AND P4, PT, R0, 0xf8, P2 ;  /* 0x000000f80000780c */ /* 0x000fe20001784270 */
[-C--:B------:R-:W-:Y:S01]  /*13550*/  FMUL R9, R20, R2.reuse ;  /* 0x0000000214097220 */ /* 0x080fe20000400000 */
[-C--:B------:R-:W-:Y:S01]  /*13560*/  FMUL R8, R18, R2.reuse ;  /* 0x0000000212087220 */ /* 0x080fe20000400000 */
[----:B------:R-:W-:Y:S01]  /*13570*/  FMUL R3, R19, R2 ;  /* 0x0000000213037220 */ /* 0x000fe20000400000 */
[----:B------:R-:W-:Y:S02]  /*13580*/  F2FP.BF16.F32.PACK_AB R10, RZ, R10 ;  /* 0x0000000aff0a723e */ /* 0x000fe400000010ff */
[----:B------:R-:W-:Y:S02]  /*13590*/  ISETP.GT.AND P2, PT, R0, 0xf9, P2 ;  /* 0x000000f90000780c */ /* 0x000fe40001744270 */
[----:B------:R-:W-:Y:S02]  /*135a0*/  F2FP.BF16.F32.PACK_AB R9, RZ, R9 ;  /* 0x00000009ff09723e */ /* 0x000fe400000010ff */
[----:B------:R-:W-:-:S02]  /*135b0*/  F2FP.BF16.F32.PACK_AB R8, RZ, R8 ;  /* 0x00000008ff08723e */ /* 0x000fc400000010ff */
[----:B------:R-:W-:Y:S01]  /*135c0*/  F2FP.BF16.F32.PACK_AB R3, RZ, R3 ;  /* 0x00000003ff03723e */ /* 0x000fe200000010ff */
[----:B------:R-:W-:Y:S01]  /*135d0*/  @P5 STG.E.U16 desc[UR36][R4.64+0x1f0], R10 ;  /* 0x0001f00a04005986 */ /* 0x000fe2000c101524 */
[----:B0-----:R-:W-:Y:S01]  /*135e0*/  PRMT R12, R8, 0x7610, R12 ;  /* 0x00007610080c7816 */ /* 0x001fe2000000000c */
[----:B------:R-:W-:Y:S01]  /*135f0*/  @P4 IMAD.MOV.U32 R8, RZ, RZ, R6 ;  /* 0x000000ffff084224 */ /* 0x000fe200078e0006 */
[----:B------:R-:W-:Y:S01]  /*13600*/  PRMT R11, R3, 0x7610, R11 ;  /* 0x00007610030b7816 */ /* 0x000fe2000000000b */
[----:B------:R0:W-:Y:S01]  /*13610*/  @P3 STG.E.U16 desc[UR36][R4.64+0x1f2], R9 ;  /* 0x0001f20904003986 */ /* 0x0001e2000c101524 */
[----:B------:R-:W-:Y:S02]  /*13620*/  USHF.L.U32 UR12, UR8, 0x8, URZ ;  /* 0x00000008080c7899 */ /* 0x000fe4000800063f */
[----:B------:R-:W-:Y:S01]  /*13630*/  USHF.L.U64.HI UR11, UR8, 0x8, UR9 ;  /* 0x00000008080b7899 */ /* 0x000fe20008010209 */
[----:B0-----:R-:W-:-:S03]  /*13640*/  @P4 IMAD.MOV.U32 R9, RZ, RZ, R7 ;  /* 0x000000ffff094224 */ /* 0x001fc600078e0007 */
[----:B------:R-:W-:Y:S02]  /*13650*/  MOV R3, UR12 ;  /* 0x0000000c00037c02 */ /* 0x000fe40008000f00 */
[----:B------:R0:W-:Y:S01]  /*13660*/  @P4 STG.E.U16 desc[UR36][R8.64+0x1f0], R11 ;  /* 0x0001f00b08004986 */ /* 0x0001e2000c101524 */
[C---:B------:R-:W-:Y:S02]  /*13670*/  ISETP.GT.AND P3, PT, R0.reuse, RZ, P1 ;  /* 0x000000ff0000720c */ /* 0x040fe40000f64270 */
[----:B------:R-:W-:Y:S01]  /*13680*/  ISETP.GT.AND P4, PT, R0, 0x1, P1 ;  /* 0x000000010000780c */ /* 0x000fe20000f84270 */
[-C--:B------:R-:W-:Y:S01]  /*13690*/  FMUL R24, R24, R2.reuse ;  /* 0x0000000218187220 */ /* 0x080fe20000400000 */
[----:B------:R-:W-:Y:S01]  /*136a0*/  FMUL R25, R25, R2 ;  /* 0x0000000219197220 */ /* 0x000fe20000400000 */
[----:B0-----:R-:W-:Y:S02]  /*136b0*/  @P2 IMAD.MOV.U32 R8, RZ, RZ, R6 ;  /* 0x000000ffff082224 */ /* 0x001fe400078e0006 */
[----:B------:R-:W-:-:S02]  /*136c0*/  @P2 IMAD.MOV.U32 R9, RZ, RZ, R7 ;  /* 0x000000ffff092224 */ /* 0x000fc400078e0007 */
[----:B------:R-:W-:-:S03]  /*136d0*/  IMAD.U32 R7, RZ, RZ, UR11 ;  /* 0x0000000bff077e24 */ /* 0x000fc6000f8e00ff */
[----:B------:R0:W-:Y:S01]  /*136e0*/  @P2 STG.E.U16 desc[UR36][R8.64+0x1f2], R12 ;  /* 0x0001f20c08002986 */ /* 0x0001e2000c101524 */
[C---:B------:R-:W-:Y:S02]  /*136f0*/  IADD3 R6, P2, P6, R4.reuse, UR5, R3 ;  /* 0x0000000504067c10 */ /* 0x040fe4000fe5e003 */
[----:B------:R-:W-:Y:S02]  /*13700*/  IADD3 R4, P5, R4, UR12, RZ ;  /* 0x0000000c04047c10 */ /* 0x000fe4000ffbe0ff */
[C---:B------:R-:W-:Y:S02]  /*13710*/  IADD3.X R7, R5.reuse, UR4, R7, P2, P6 ;  /* 0x0000000405077c10 */ /* 0x040fe400097ec407 */
[----:B------:R-:W-:Y:S02]  /*13720*/  F2FP.BF16.F32.PACK_AB R24, RZ, R24 ;  /* 0x00000018ff18723e */ /* 0x000fe400000010ff */
[----:B------:R-:W-:Y:S02]  /*13730*/  IADD3.X R5, R5, UR11, RZ, P5, !PT ;  /* 0x0000000b05057c10 */ /* 0x000fe4000affe4ff */
[----:B------:R-:W-:-:S02]  /*13740*/  F2FP.BF16.F32.PACK_AB R25, RZ, R25 ;  /* 0x00000019ff19723e */ /* 0x000fc400000010ff */
[C---:B------:R-:W-:Y:S01]  /*13750*/  ISETP.GT.AND P2, PT, R0.reuse, RZ, P0 ;  /* 0x000000ff0000720c */ /* 0x040fe20000744270 */
[----:B------:R-:W-:Y:S01]  /*13760*/  @P3 STG.E.U16 desc[UR36][R4.64], R24 ;  /* 0x0000001804003986 */ /* 0x000fe2000c101524 */
[----:B------:R-:W-:Y:S01]  /*13770*/  ISETP.GT.AND P3, PT, R0, 0x1, P0 ;  /* 0x000000010000780c */ /* 0x000fe20000764270 */
[-C--:B------:R-:W-:Y:S02]  /*13780*/  FMUL R26, R26, R2.reuse ;  /* 0x000000021a1a7220 */ /* 0x080fe40000400000 */
[----:B------:R-:W-:Y:S01]  /*13790*/  @P4 STG.E.U16 desc[UR36][R4.64+0x2], R25 ;  /* 0x0000021904004986 */ /* 0x000fe2000c101524 */
[----:B------:R-:W-:Y:S01]  /*137a0*/  ISETP.GT.AND P4, PT, R0, 0x8, P1 ;  /* 0x000000080000780c */ /* 0x000fe20000f84270 */
[-C--:B------:R-:W-:Y:S01]  /*137b0*/  FMUL R27, R27, R2.reuse ;  /* 0x000000021b1b7220 */ /* 0x080fe20000400000 */
[----:B0-----:R-:W-:Y:S01]  /*137c0*/  IADD3 R8, P5, R4, UR5, RZ ;  /* 0x0000000504087c10 */ /* 0x001fe2000ffbe0ff */
[----:B------:R-:W-:Y:S01]  /*137d0*/  FMUL R28, R28, R2 ;  /* 0x000000021c1c7220 */ /* 0x000fe20000400000 */
[----:B------:R-:W-:-:S02]  /*137e0*/  F2FP.BF16.F32.PACK_AB R26, RZ, R26 ;  /* 0x0000001aff1a723e */ /* 0x000fc400000010ff */
[----:B------:R-:W-:Y:S02]  /*137f0*/  IADD3.X R9, R5, UR4, RZ, P5, !PT ;  /* 0x0000000405097c10 */ /* 0x000fe4000affe4ff */
[----:B------:R-:W-:Y:S02]  /*13800*/  F2FP.BF16.F32.PACK_AB R27, RZ, R27 ;  /* 0x0000001bff1b723e */ /* 0x000fe400000010ff */
[----:B------:R-:W-:Y:S01]  /*13810*/  F2FP.BF16.F32.PACK_AB R28, RZ, R28 ;  /* 0x0000001cff1c723e */ /* 0x000fe200000010ff */
[----:B------:R-:W-:Y:S01]  /*13820*/  @P2 STG.E.U16 desc[UR36][R8.64], R26 ;  /* 0x0000001a08002986 */ /* 0x000fe2000c101524 */
[C---:B------:R-:W-:Y:S02]  /*13830*/  ISETP.GT.AND P5, PT, R0.reuse, 0x9, P1 ;  /* 0x000000090000780c */ /* 0x040fe40000fa4270 */
[C---:B------:R-:W-:Y:S01]  /*13840*/  ISETP.GT.AND P2, PT, R0.reuse, 0x8, P0 ;  /* 0x000000080000780c */ /* 0x040fe20000744270 */
[----:B------:R-:W-:Y:S01]  /*13850*/  @P3 STG.E.U16 desc[UR36][R8.64+0x2], R27 ;  /* 0x0000021b08003986 */ /* 0x000fe2000c101524 */
[-C--:B------:R-:W-:Y:S01]  /*13860*/  FMUL R29, R29, R2.reuse ;  /* 0x000000021d1d7220 */ /* 0x080fe20000400000 */
[----:B------:R-:W-:Y:S01]  /*13870*/  ISETP.GT.AND P3, PT, R0, 0x9, P0 ;  /* 0x000000090000780c */ /* 0x000fe20000764270 */
[-C--:B------:R-:W-:Y:S01]  /*13880*/  FMUL R30, R30, R2.reuse ;  /* 0x000000021e1e7220 */ /* 0x080fe20000400000 */
[----:B------:R-:W-:Y:S01]  /*13890*/  @P4 STG.E.U16 desc[UR36][R4.64+0x10], R28 ;  /* 0x0000101c04004986 */ /* 0x000fe2000c101524 */
[----:B------:R-:W-:Y:S01]  /*138a0*/  ISETP.GT.AND P4, PT, R0, 0x10, P1 ;  /* 0x000000100000780c */ /* 0x000fe20000f84270 */
[-C--:B------:R-:W-:Y:S01]  /*138b0*/  FMUL R31, R31, R2.reuse ;  /* 0x000000021f1f7220 */ /* 0x080fe20000400000 */
[----:B------:R-:W-:Y:S01]  /*138c0*/  IADD3 R10, P6, R4, UR5, RZ ;  /* 0x00000005040a7c10 */ /* 0x000fe2000ffde0ff */
[----:B------:R-:W-:Y:S01]  /*138d0*/  FMUL R32, R32, R2 ;  /* 0x0000000220207220 */ /* 0x000fe20000400000 */
[----:B------:R-:W-:-:S02]  /*138e0*/  F2FP.BF16.F32.PACK_AB R29, RZ, R29 ;  /* 0x0000001dff1d723e */ /* 0x000fc400000010ff */
[----:B------:R-:W-:Y:S02]  /*138f0*/  F2FP.BF16.F32.PACK_AB R30, RZ, R30 ;  /* 0x0000001eff1e723e */ /* 0x000fe400000010ff */
[----:B------:R-:W-:Y:S02]  /*13900*/  IADD3.X R11, R5, UR4, RZ, P6, !PT ;  /* 0x00000004050b7c10 */ /* 0x000fe4000b7fe4ff */
[----:B------:R-:W-:Y:S01]  /*13910*/  F2FP.BF16.F32.PACK_AB R31, RZ, R31 ;  /* 0x0000001fff1f723e */ /* 0x000fe200000010ff */
[----:B------:R-:W-:Y:S01]  /*13920*/  @P5 STG.E.U16 desc[UR36][R4.64+0x12], R29 ;  /* 0x0000121d04005986 */ /* 0x000fe2000c101524 */
[----:B------:R-:W-:Y:S02]  /*13930*/  F2FP.BF16.F32.PACK_AB R32, RZ, R32 ;  /* 0x00000020ff20723e */ /* 0x000fe400000010ff */
[C---:B------:R-:W-:Y:S01]  /*13940*/  ISETP.GT.AND P5, PT, R0.reuse, 0x11, P1 ;  /* 0x000000110000780c */ /* 0x040fe20000fa4270 */
[----:B------:R-:W-:Y:S01]  /*13950*/  @P2 STG.E.U16 desc[UR36][R10.64+0x10], R30 ;  /* 0x0000101e0a002986 */ /* 0x000fe2000c101524 */
[----:B------:R-:W-:Y:S01]  /*13960*/  ISETP.GT.AND P2, PT, R0, 0x10, P0 ;  /* 0x000000100000780c */ /* 0x000fe20000744270 */
[----:B------:R-:W-:-:S02]  /*13970*/  FMUL R33, R33, R2 ;  /* 0x0000000221217220 */ /* 0x000fc40000400000 */
[----:B------:R-:W-:Y:S01]  /*13980*/  @P3 STG.E.U16 desc[UR36][R6.64+0x12], R31 ;  /* 0x0000121f06003986 */ /* 0x000fe2000c101524 */
[----:B------:R-:W-:Y:S01]  /*13990*/  ISETP.GT.AND P3, PT, R0, 0x11, P0 ;  /* 0x000000110000780c */ /* 0x000fe20000764270 */
[-C--:B------:R-:W-:Y:S02]  /*139a0*/  FMUL R34, R34, R2.reuse ;  /* 0x0000000222227220 */ /* 0x080fe40000400000 */
[----:B------:R-:W-:Y:S01]  /*139b0*/  @P4 STG.E.U16 desc[UR36][R4.64+0x20], R32 ;  /* 0x0000202004004986 */ /* 0x000fe2000c101524 */
[----:B------:R-:W-:Y:S01]  /*139c0*/  ISETP.GT.AND P4, PT, R0, 0x18, P1 ;  /* 0x000000180000780c */ /* 0x000fe20000f84270 */
[-C--:B------:R-:W-:Y:S01]  /*139d0*/  FMUL R35, R35, R2.reuse ;  /* 0x0000000223237220 */ /* 0x080fe20000400000 */
[----:B------:R-:W-:Y:S01]  /*139e0*/  FMUL R36, R36, R2 ;  /* 0x0000000224247220 */ /* 0x000fe20000400000 */
[----:B------:R-:W-:Y:S02]  /*139f0*/  F2FP.BF16.F32.PACK_AB R33, RZ, R33 ;  /* 0x00000021ff21723e */ /* 0x000fe400000010ff */
[----:B------:R-:W-:-:S02]  /*13a00*/  F2FP.BF16.F32.PACK_AB R34, RZ, R34 ;  /* 0x00000022ff22723e */ /* 0x000fc400000010ff */
[----:B------:R-:W-:Y:S01]  /*13a10*/  F2FP.BF16.F32.PACK_AB R35, RZ, R35 ;  /* 0x00000023ff23723e */ /* 0x000fe200000010ff */
[----:B------:R-:W-:Y:S01]  /*13a20*/  @P5 STG.E.U16 desc[UR36][R4.64+0x22], R33 ;  /* 0x0000222104005986 */ /* 0x000fe2000c101524 */
[----:B------:R-:W-:Y:S02]  /*13a30*/  F2FP.BF16.F32.PACK_AB R36, RZ, R36 ;  /* 0x00000024ff24723e */ /* 0x000fe400000010ff */
[C---:B------:R-:W-:Y:S01]  /*13a40*/  ISETP.GT.AND P5, PT, R0.reuse, 0x19, P1 ;  /* 0x000000190000780c */ /* 0x040fe20000fa4270 */
[----:B------:R-:W-:Y:S01]  /*13a50*/  @P2 STG.E.U16 desc[UR36][R6.64+0x20], R34 ;  /* 0x0000202206002986 */ /* 0x000fe2000c101524 */
[C---:B------:R-:W-:Y:S01]  /*13a60*/  ISETP.GT.AND P2, PT, R0.reuse, 0x18, P0 ;  /* 0x000000180000780c */ /* 0x040fe20000744270 */
[-C--:B------:R-:W-:Y:S02]  /*13a70*/  FMUL R37, R37, R2.reuse ;  /* 0x0000000225257220 */ /* 0x080fe40000400000 */
[----:B------:R-:W-:Y:S01]  /*13a80*/  @P3 STG.E.U16 desc[UR36][R6.64+0x22], R35 ;  /* 0x0000222306003986 */ /* 0x000fe2000c101524 */
[----:B------:R-:W-:Y:S01]  /*13a90*/  ISETP.GT.AND P3, PT, R0, 0x19, P0 ;  /* 0x000000190000780c */ /* 0x000fe20000764270 */
[----:B------:R-:W-:-:S02]  /*13aa0*/  FMUL R38, R38, R2 ;  /* 0x0000000226267220 */ /* 0x000fc40000400000 */
[----:B------:R-:W-:Y:S01]  /*13ab0*/  @P4 STG.E.U16 desc[UR36][R4.64+0x30], R36 ;  /* 0x0000302404004986 */ /* 0x000fe2000c101524 */
[----:B------:R-:W-:Y:S01]  /*13ac0*/  ISETP.GT.AND P4, PT, R0, 0x20, P1 ;  /* 0x000000200000780c */ /* 0x000fe20000f84270 */
[-C--:B------:R-:W-:Y:S01]  /*13ad0*/  FMUL R39, R39, R2.reuse ;  /* 0x0000000227277220 */ /* 0x080fe20000400000 */
[----:B------:R-:W-:Y:S01]  /*13ae0*/  FMUL R40, R40, R2 ;  /* 0x0000000228287220 */ /* 0x000fe20000400000 */
[----:B------:R-:W-:Y:S02]  /*13af0*/  F2FP.BF16.F32.PACK_AB R37, RZ, R37 ;  /* 0x00000025ff25723e */ /* 0x000fe400000010ff */
[----:B------:R-:W-:Y:S02]  /*13b00*/  F2FP.BF16.F32.PACK_AB R38, RZ, R38 ;  /* 0x00000026ff26723e */ /* 0x000fe400000010ff */
[----:B------:R-:W-:Y:S01]  /*13b10*/  F2FP.BF16.F32.PACK_AB R39, RZ, R39 ;  /* 0x00000027ff27723e */ /* 0x000fe200000010ff */
[----:B------:R-:W-:Y:S01]  /*13b20*/  @P5 STG.E.U16 desc[UR36][R4.64+0x32], R37 ;  /* 0x0000322504005986 */ /* 0x000fe2000c101524 */
[----:B------:R-:W-:-:S02]  /*13b30*/  F2FP.BF16.F32.PACK_AB R40, RZ, R40 ;  /* 0x00000028ff28723e */ /* 0x000fc400000010ff */
[C---:B------:R-:W-:Y:S01]  /*13b40*/  ISETP.GT.AND P5, PT, R0.reuse, 0x21, P1 ;  /* 0x000000210000780c */ /* 0x040fe20000fa4270 */
[----:B------:R-:W-:Y:S01]  /*13b50*/  @P2 STG.E.U16 desc[UR36][R6.64+0x30], R38 ;  /* 0x0000302606002986 */ /* 0x000fe2000c101524 */
[C---:B------:R-:W-:Y:S01]  /*13b60*/  ISETP.GT.AND P2, PT, R0.reuse, 0x20, P0 ;  /* 0x000000200000780c */ /* 0x040fe20000744270 */
[-C--:B------:R-:W-:Y:S02]  /*13b70*/  FMUL R41, R41, R2.reuse ;  /* 0x0000000229297220 */ /* 0x080fe40000400000 */
[----:B------:R-:W-:Y:S01]  /*13b80*/  @P3 STG.E.U16 desc[UR36][R6.64+0x32], R39 ;  /* 0x0000322706003986 */ /* 0x000fe2000c101524 */
[----:B------:R-:W-:Y:S01]  /*13b90*/  ISETP.GT.AND P3, PT, R0, 0x21, P0 ;  /* 0x000000210000780c */ /* 0x000fe20000764270 */
[-C--:B------:R-:W-:Y:S02]  /*13ba0*/  FMUL R42, R42, R2.reuse ;  /* 0x000000022a2a7220 */ /* 0x080fe40000400000 */
[----:B------:R-:W-:Y:S01]  /*13bb0*/  @P4 STG.E.U16 desc[UR36][R4.64+0x40], R40 ;  /* 0x0000402804004986 */ /* 0x000fe2000c101524 */
[----:B------:R-:W-:Y:S01]  /*13bc0*/  ISETP.GT.AND P4, PT, R0, 0x28, P1 ;  /* 0x000000280000780c */ /* 0x000fe20000f84270 */
[-C--:B------:R-:W-:Y:S01]  /*13bd0*/  FMUL R43, R43, R2.reuse ;  /* 0x000000022b2b7220 */ /* 0x080fe20000400000 */
[----:B------:R-:W-:Y:S01]  /*13be0*/  FMUL R44, R44, R2 ;  /* 0x000000022c2c7220 */ /* 0x000fe20000400000 */
[----:B------:R-:W-:-:S02]  /*13bf0*/  F2FP.BF16.F32.PACK_AB R41, RZ, R41 ;  /* 0x00000029ff29723e */ /* 0x000fc400000010ff */
[----:B------:R-:W-:Y:S02]  /*13c00*/  F2FP.BF16.F32.PACK_AB R42, RZ, R42 ;  /* 0x0000002aff2a723e */ /* 0x000fe400000010ff */
        /* <DEDUP_REMOVED lines=357> */
[----:B------:R-:W-:Y:S01]  /*15260*/  ISETP.GT.AND P2, PT, R0, 0xd8, P0 ;  /* 0x000000d80000780c */ /* 0x000fe20000744270 */
[-C--:B------:R-:W-:Y:S02]  /*15270*/  FMUL R133, R133, R2.reuse ;  /* 0x0000000285857220 */ /* 0x080fe40000400000 */
[----:B------:R-:W-:Y:S01]  /*15280*/  @P3 STG.E.U16 desc[UR36][R6.64+0x1a2], R131 ;  /* 0x0001a28306003986 */ /* 0x000fe2000c101524 */
[----:B------:R-:W-:-:S03]  /*15290*/  FMUL R134, R134, R2 ;  /* 0x0000000286867220 */ /* 0x000fc60000400000 */
[----:B------:R-:W-:Y:S01]  /*152a0*/  @P4 STG.E.U16 desc[UR36][R4.64+0x1b0], R132 ;  /* 0x0001b08404004986 */ /* 0x000fe2000c101524 */
[C---:B------:R-:W-:Y:S01]  /*152b0*/  ISETP.GT.AND P4, PT, R0.reuse, 0xd9, P0 ;  /* 0x000000d90000780c */ /* 0x040fe20000784270 */
[----:B------:R-:W-:Y:S01]  /*152c0*/  FMUL R135, R135, R2 ;  /* 0x0000000287877220 */ /* 0x000fe20000400000 */
[----:B------:R-:W-:Y:S02]  /*152d0*/  F2FP.BF16.F32.PACK_AB R133, RZ, R133 ;  /* 0x00000085ff85723e */ /* 0x000fe400000010ff */
[----:B------:R-:W-:Y:S02]  /*152e0*/  F2FP.BF16.F32.PACK_AB R134, RZ, R134 ;  /* 0x00000086ff86723e */ /* 0x000fe400000010ff */
[----:B------:R-:W-:Y:S01]  /*152f0*/  F2FP.BF16.F32.PACK_AB R135, RZ, R135 ;  /* 0x00000087ff87723e */ /* 0x000fe200000010ff */
[----:B------:R-:W-:Y:S01]  /*15300*/  @P5 STG.E.U16 desc[UR36][R4.64+0x1b2], R133 ;  /* 0x0001b28504005986 */ /* 0x000fe2000c101524 */
[----:B------:R-:W-:-:S03]  /*15310*/  ISETP.GT.AND P5, PT, R0, 0xe0, P1 ;  /* 0x000000e00000780c */ /* 0x000fc60000fa4270 */
[----:B------:R-:W-:Y:S01]  /*15320*/  @P2 STG.E.U16 desc[UR36][R6.64+0x1b0], R134 ;  /* 0x0001b08606002986 */ /* 0x000fe2000c101524 */
[----:B------:R-:W-:Y:S01]  /*15330*/  ISETP.GT.AND P2, PT, R0, 0xe1, P1 ;  /* 0x000000e10000780c */ /* 0x000fe20000f44270 */
[-C--:B------:R-:W-:Y:S01]  /*15340*/  FMUL R136, R136, R2.reuse ;  /* 0x0000000288887220 */ /* 0x080fe20000400000 */
[C---:B------:R-:W-:Y:S01]  /*15350*/  ISETP.GT.AND P3, PT, R0.reuse, 0xe0, P0 ;  /* 0x000000e00000780c */ /* 0x040fe20000764270 */
[----:B------:R-:W-:Y:S01]  /*15360*/  @P4 STG.E.U16 desc[UR36][R6.64+0x1b2], R135 ;  /* 0x0001b28706004986 */ /* 0x000fe2000c101524 */
[-C--:B------:R-:W-:Y:S01]  /*15370*/  FMUL R137, R137, R2.reuse ;  /* 0x0000000289897220 */ /* 0x080fe20000400000 */
[----:B------:R-:W-:Y:S01]  /*15380*/  ISETP.GT.AND P4, PT, R0, 0xe1, P0 ;  /* 0x000000e10000780c */ /* 0x000fe20000784270 */
[-C--:B------:R-:W-:Y:S01]  /*15390*/  FMUL R138, R138, R2.reuse ;  /* 0x000000028a8a7220 */ /* 0x080fe20000400000 */
[----:B------:R-:W-:Y:S01]  /*153a0*/  FMUL R139, R139, R2 ;  /* 0x000000028b8b7220 */ /* 0x000fe20000400000 */
[----:B------:R-:W-:Y:S02]  /*153b0*/  F2FP.BF16.F32.PACK_AB R136, RZ, R136 ;  /* 0x00000088ff88723e */ /* 0x000fe400000010ff */
[----:B------:R-:W-:-:S02]  /*153c0*/  F2FP.BF16.F32.PACK_AB R137, RZ, R137 ;  /* 0x00000089ff89723e */ /* 0x000fc400000010ff */
[----:B------:R-:W-:Y:S02]  /*153d0*/  F2FP.BF16.F32.PACK_AB R138, RZ, R138 ;  /* 0x0000008aff8a723e */ /* 0x000fe400000010ff */
[----:B------:R-:W-:Y:S01]  /*153e0*/  F2FP.BF16.F32.PACK_AB R139, RZ, R139 ;  /* 0x0000008bff8b723e */ /* 0x000fe200000010ff */
[----:B------:R-:W-:Y:S01]  /*153f0*/  @P5 STG.E.U16 desc[UR36][R4.64+0x1c0], R136 ;  /* 0x0001c08804005986 */ /* 0x000fe2000c101524 */
[----:B------:R-:W-:-:S03]  /*15400*/  ISETP.GT.AND P5, PT, R0, 0xe9, P1 ;  /* 0x000000e90000780c */ /* 0x000fc60000fa4270 */
[----:B------:R-:W-:Y:S01]  /*15410*/  @P2 STG.E.U16 desc[UR36][R4.64+0x1c2], R137 ;  /* 0x0001c28904002986 */ /* 0x000fe2000c101524 */
[C---:B------:R-:W-:Y:S02]  /*15420*/  ISETP.GT.AND P2, PT, R0.reuse, 0xe8, P1 ;  /* 0x000000e80000780c */ /* 0x040fe40000f44270 */
[C---:B------:R-:W-:Y:S01]  /*15430*/  ISETP.GT.AND P6, PT, R0.reuse, 0xe8, P0 ;  /* 0x000000e80000780c */ /* 0x040fe200007c4270 */
[----:B------:R-:W-:Y:S01]  /*15440*/  @P3 STG.E.U16 desc[UR36][R6.64+0x1c0], R138 ;  /* 0x0001c08a06003986 */ /* 0x000fe2000c101524 */
[----:B------:R-:W-:Y:S01]  /*15450*/  ISETP.GT.AND P3, PT, R0, 0xe9, P0 ;  /* 0x000000e90000780c */ /* 0x000fe20000764270 */
[-C--:B------:R-:W-:Y:S01]  /*15460*/  FMUL R140, R140, R2.reuse ;  /* 0x000000028c8c7220 */ /* 0x080fe20000400000 */
[-C--:B------:R-:W-:Y:S01]  /*15470*/  FMUL R141, R141, R2.reuse ;  /* 0x000000028d8d7220 */ /* 0x080fe20000400000 */
[----:B------:R-:W-:Y:S01]  /*15480*/  @P4 STG.E.U16 desc[UR36][R6.64+0x1c2], R139 ;  /* 0x0001c28b06004986 */ /* 0x000fe2000c101524 */
[----:B------:R-:W-:Y:S01]  /*15490*/  ISETP.GT.AND P4, PT, R0, 0xf0, P1 ;  /* 0x000000f00000780c */ /* 0x000fe20000f84270 */
[-C--:B------:R-:W-:Y:S01]  /*154a0*/  FMUL R142, R142, R2.reuse ;  /* 0x000000028e8e7220 */ /* 0x080fe20000400000 */
[-C--:B------:R-:W-:Y:S01]  /*154b0*/  FMUL R143, R143, R2.reuse ;  /* 0x000000028f8f7220 */ /* 0x080fe20000400000 */
[----:B------:R-:W-:Y:S01]  /*154c0*/  FMUL R144, R144, R2 ;  /* 0x0000000290907220 */ /* 0x000fe20000400000 */
[----:B------:R-:W-:-:S02]  /*154d0*/  F2FP.BF16.F32.PACK_AB R140, RZ, R140 ;  /* 0x0000008cff8c723e */ /* 0x000fc400000010ff */
[----:B------:R-:W-:Y:S02]  /*154e0*/  F2FP.BF16.F32.PACK_AB R141, RZ, R141 ;  /* 0x0000008dff8d723e */ /* 0x000fe400000010ff */
[----:B------:R-:W-:Y:S02]  /*154f0*/  F2FP.BF16.F32.PACK_AB R142, RZ, R142 ;  /* 0x0000008eff8e723e */ /* 0x000fe400000010ff */
[----:B------:R-:W-:Y:S02]  /*15500*/  F2FP.BF16.F32.PACK_AB R143, RZ, R143 ;  /* 0x0000008fff8f723e */ /* 0x000fe400000010ff */
[----:B------:R-:W-:Y:S01]  /*15510*/  F2FP.BF16.F32.PACK_AB R144, RZ, R144 ;  /* 0x00000090ff90723e */ /* 0x000fe200000010ff */
[----:B------:R-:W-:Y:S01]  /*15520*/  @P2 STG.E.U16 desc[UR36][R4.64+0x1d0], R140 ;  /* 0x0001d08c04002986 */ /* 0x000fe2000c101524 */
[----:B------:R-:W-:-:S03]  /*15530*/  ISETP.GT.AND P2, PT, R0, 0xf1, P1 ;  /* 0x000000f10000780c */ /* 0x000fc60000f44270 */
[----:B------:R-:W-:Y:S01]  /*15540*/  @P5 STG.E.U16 desc[UR36][R4.64+0x1d2], R141 ;  /* 0x0001d28d04005986 */ /* 0x000fe2000c101524 */
[----:B------:R-:W-:-:S03]  /*15550*/  ISETP.GT.AND P5, PT, R0, 0xf0, P0 ;  /* 0x000000f00000780c */ /* 0x000fc600007a4270 */
[----:B------:R-:W-:Y:S01]  /*15560*/  @P6 STG.E.U16 desc[UR36][R6.64+0x1d0], R142 ;  /* 0x0001d08e06006986 */ /* 0x000fe2000c101524 */
[----:B------:R-:W-:-:S03]  /*15570*/  FMUL R145, R145, R2 ;  /* 0x0000000291917220 */ /* 0x000fc60000400000 */
[----:B------:R-:W-:Y:S01]  /*15580*/  @P3 STG.E.U16 desc[UR36][R6.64+0x1d2], R143 ;  /* 0x0001d28f06003986 */ /* 0x000fe2000c101524 */
[----:B------:R-:W-:-:S03]  /*15590*/  ISETP.GT.AND P3, PT, R0, 0xf8, P1 ;  /* 0x000000f80000780c */ /* 0x000fc60000f64270 */
[----:B------:R-:W-:Y:S01]  /*155a0*/  @P4 STG.E.U16 desc[UR36][R4.64+0x1e0], R144 ;  /* 0x0001e09004004986 */ /* 0x000fe2000c101524 */
[----:B------:R-:W-:Y:S01]  /*155b0*/  ISETP.GT.AND P4, PT, R0, 0xf1, P0 ;  /* 0x000000f10000780c */ /* 0x000fe20000784270 */
[-C--:B------:R-:W-:Y:S01]  /*155c0*/  FMUL R146, R146, R2.reuse ;  /* 0x0000000292927220 */ /* 0x080fe20000400000 */
[C---:B------:R-:W-:Y:S01]  /*155d0*/  ISETP.GT.AND P1, PT, R0.reuse, 0xf9, P1 ;  /* 0x000000f90000780c */ /* 0x040fe20000f24270 */
[-C--:B------:R-:W-:Y:S01]  /*155e0*/  FMUL R147, R147, R2.reuse ;  /* 0x0000000293937220 */ /* 0x080fe20000400000 */
[----:B------:R-:W-:Y:S01]  /*155f0*/  ISETP.GT.AND P6, PT, R0, 0xf8, P0 ;  /* 0x000000f80000780c */ /* 0x000fe200007c4270 */
[-C--:B------:R-:W-:Y:S01]  /*15600*/  FMUL R148, R148, R2.reuse ;  /* 0x0000000294947220 */ /* 0x080fe20000400000 */
[----:B------:R-:W-:Y:S01]  /*15610*/  FMUL R149, R149, R2 ;  /* 0x0000000295957220 */ /* 0x000fe20000400000 */
[----:B------:R-:W-:Y:S02]  /*15620*/  F2FP.BF16.F32.PACK_AB R145, RZ, R145 ;  /* 0x00000091ff91723e */ /* 0x000fe400000010ff */
[----:B------:R-:W-:-:S02]  /*15630*/  F2FP.BF16.F32.PACK_AB R146, RZ, R146 ;  /* 0x00000092ff92723e */ /* 0x000fc400000010ff */
[----:B------:R-:W-:Y:S02]  /*15640*/  ISETP.GT.AND P0, PT, R0, 0xf9, P0 ;  /* 0x000000f90000780c */ /* 0x000fe40000704270 */
[----:B------:R-:W-:Y:S01]  /*15650*/  F2FP.BF16.F32.PACK_AB R147, RZ, R147 ;  /* 0x00000093ff93723e */ /* 0x000fe200000010ff */
[----:B------:R-:W-:Y:S01]  /*15660*/  FMUL R150, R150, R2 ;  /* 0x0000000296967220 */ /* 0x000fe20000400000 */
[----:B------:R-:W-:Y:S02]  /*15670*/  F2FP.BF16.F32.PACK_AB R148, RZ, R148 ;  /* 0x00000094ff94723e */ /* 0x000fe400000010ff */
[----:B------:R-:W-:Y:S01]  /*15680*/  F2FP.BF16.F32.PACK_AB R149, RZ, R149 ;  /* 0x00000095ff95723e */ /* 0x000fe200000010ff */
[----:B------:R-:W-:Y:S01]  /*15690*/  FMUL R151, R151, R2 ;  /* 0x0000000297977220 */ /* 0x000fe20000400000 */
[----:B------:R-:W-:Y:S01]  /*156a0*/  @P2 STG.E.U16 desc[UR36][R4.64+0x1e2], R145 ;  /* 0x0001e29104002986 */ /* 0x000fe2000c101524 */
[----:B------:R-:W-:-:S03]  /*156b0*/  F2FP.BF16.F32.PACK_AB R150, RZ, R150 ;  /* 0x00000096ff96723e */ /* 0x000fc600000010ff */
[----:B------:R-:W-:Y:S01]  /*156c0*/  @P5 STG.E.U16 desc[UR36][R6.64+0x1e0], R146 ;  /* 0x0001e09206005986 */ /* 0x000fe2000c101524 */
[----:B------:R-:W-:-:S03]  /*156d0*/  F2FP.BF16.F32.PACK_AB R151, RZ, R151 ;  /* 0x00000097ff97723e */ /* 0x000fc600000010ff */
[----:B------:R-:W-:Y:S04]  /*156e0*/  @P4 STG.E.U16 desc[UR36][R6.64+0x1e2], R147 ;  /* 0x0001e29306004986 */ /* 0x000fe8000c101524 */
[----:B------:R-:W-:Y:S04]  /*156f0*/  @P3 STG.E.U16 desc[UR36][R4.64+0x1f0], R148 ;  /* 0x0001f09404003986 */ /* 0x000fe8000c101524 */
[----:B------:R0:W-:Y:S02]  /*15700*/  @P1 STG.E.U16 desc[UR36][R4.64+0x1f2], R149 ;  /* 0x0001f29504001986 */ /* 0x0001e4000c101524 */
[----:B0-----:R-:W-:-:S02]  /*15710*/  @P6 IMAD.MOV.U32 R4, RZ, RZ, R6 ;  /* 0x000000ffff046224 */ /* 0x001fc400078e0006 */
[----:B------:R-:W-:-:S05]  /*15720*/  @P6 IMAD.MOV.U32 R5, RZ, RZ, R7 ;  /* 0x000000ffff056224 */ /* 0x000fca00078e0007 */
[----:B------:R0:W-:Y:S04]  /*15730*/  @P6 STG.E.U16 desc[UR36][R4.64+0x1f0], R150 ;  /* 0x0001f09604006986 */ /* 0x0001e8000c101524 */
[----:B------:R0:W-:Y:S02]  /*15740*/  @P0 STG.E.U16 desc[UR36][R6.64+0x1f2], R151 ;  /* 0x0001f29706000986 */ /* 0x0001e4000c101524 */
.L_x_536:
[----:B------:R-:W-:Y:S05]  /*15750*/  BSYNC B0 ;  /* 0x0000000000007941 */ /* 0x000fea0003800000 */
.L_x_28:
[----:B0-----:R-:W2:Y:S04]  /*15760*/  LDL.LU R5, [R1+0x200] ;  /* 0x0002000001057983 */ /* 0x001ea80000300800 */
[----:B------:R-:W2:Y:S01]  /*15770*/  LDL.LU R4, [R1+0x204] ;  /* 0x0002040001047983 */ /* 0x000ea20000300800 */
[----:B------:R-:W-:Y:S01]  /*15780*/  ULDC UR4, c[0x0][0xc] ;  /* 0x0000030000047ab9 */ /* 0x000fe20000000800 */
[----:B------:R-:W-:Y:S01]  /*15790*/  ULDC UR5, c[0x0][0x10] ;  /* 0x0000040000057ab9 */ /* 0x000fe20000000800 */
[----:B-----5:R-:W2:Y:S01]  /*157a0*/  LDC R3, c[0x0][0x14] ;  /* 0x00000500ff037b82 */ /* 0x020ea20000000800 */
[----:B------:R-:W-:Y:S01]  /*157b0*/  UIMAD.WIDE.U32 UR4, UR4, UR5, URZ ;  /* 0x00000005040472a5 */ /* 0x000fe2000f8e003f */
[----:B----4-:R-:W-:Y:S01]  /*157c0*/  PRMT R0, RZ, 0x7610, R0 ;  /* 0x00007610ff007816 */ /* 0x010fe20000000000 */
[----:B------:R-:W-:Y:S01]  /*157d0*/  UMOV UR42, 0xffffffff ;  /* 0xffffffff002a7882 */ /* 0x000fe20000000000 */
[----:B------:R-:W-:-:S03]  /*157e0*/  UMOV UR43, 0xffffffff ;  /* 0xffffffff002b7882 */ /* 0x000fc60000000000 */
[----:B--2---:R-:W-:-:S04]  /*157f0*/  IMAD.WIDE.U32 R4, R3, UR4, R4 ;  /* 0x0000000403047c25 */ /* 0x004fc8000f8e0004 */
[----:B------:R-:W-:Y:S01]  /*15800*/  IMAD R3, R3, UR5, RZ ;  /* 0x0000000503037c24 */ /* 0x000fe2000f8e02ff */
[----:B------:R-:W-:Y:S01]  /*15810*/  ULDC.64 UR4, c[0x0][0x650] ;  /* 0x0001940000047ab9 */ /* 0x000fe20000000a00 */
[----:B------:R-:W-:Y:S01]  /*15820*/  IMAD.MOV.U32 R7, RZ, RZ, R4 ;  /* 0x000000ffff077224 */ /* 0x000fe200078e0004 */
[----:B------:R-:W-:Y:S01]  /*15830*/  ISETP.GE.U32.AND P0, PT, R4, UR4, PT ;  /* 0x0000000404007c0c */ /* 0x000fe2000bf06070 */
[----:B------:R-:W-:-:S05]  /*15840*/  IMAD.IADD R6, R5, 0x1, R3 ;  /* 0x0000000105067824 */ /* 0x000fca00078e0203 */
[----:B------:R0:W-:Y:S01]  /*15850*/  STL [R1+0x200], R6 ;  /* 0x0002000601007387 */ /* 0x0001e20000100800 */
[----:B------:R-:W-:-:S03]  /*15860*/  ISETP.GE.U32.AND.EX P0, PT, R6, UR5, PT, P0 ;  /* 0x0000000506007c0c */ /* 0x000fc6000bf06100 */
[----:B------:R0:W-:Y:S10]  /*15870*/  STL [R1+0x204], R7 ;  /* 0x0002040701007387 */ /* 0x0001f40000100800 */
[----:B0-----:R-:W-:Y:S05]  /*15880*/  @P0 BRA `(.L_x_537) ;  /* 0x0000000400880947 */ /* 0x001fea0003800000 */
[----:B------:R-:W0:Y:S01]  /*15890*/  S2UR UR6, SR_CTAID.X ;  /* 0x00000000000679c3 */ /* 0x000e220000002500 */
[----:B------:R-:W-:Y:S01]  /*158a0*/  ULDC.64 UR12, c[0x0][0x628] ;  /* 0x00018a00000c7ab9 */ /* 0x000fe20000000a00 */
[----:B------:R-:W-:Y:S01]  /*158b0*/  ULDC UR4, c[0x0][0x150] ;  /* 0x0000540000047ab9 */ /* 0x000fe20000000800 */
[----:B------:R-:W-:Y:S01]  /*158c0*/  ISETP.NE.U32.AND P0, PT, RZ, UR12, PT ;  /* 0x0000000cff007c0c */ /* 0x000fe2000bf05070 */
[----:B------:R-:W-:Y:S01]  /*158d0*/  ULDC UR15, c[0x0][0x630] ;  /* 0x00018c00000f7ab9 */ /* 0x000fe20000000800 */
[C---:B------:R-:W-:Y:S01]  /*158e0*/  R2UR UR16, R7.reuse ;  /* 0x00000000071072ca */ /* 0x040fe200000e0000 */
[----:B------:R-:W-:Y:S01]  /*158f0*/  ULDC UR19, c[0x0][0x154] ;  /* 0x0000550000137ab9 */ /* 0x000fe20000000800 */
[----:B------:R-:W-:Y:S01]  /*15900*/  ISETP.NE.AND.EX P0, PT, RZ, UR13, PT, P0 ;  /* 0x0000000dff007c0c */ /* 0x000fe2000bf05300 */
[----:B------:R-:W2:Y:S01]  /*15910*/  S2UR UR18, SR_CTAID.Y ;  /* 0x00000000001279c3 */ /* 0x000ea20000002600 */
[----:B------:R-:W-:Y:S02]  /*15920*/  R2UR UR17, R6 ;  /* 0x00000000061172ca */ /* 0x000fe400000e0000 */
[----:B------:R-:W-:-:S02]  /*15930*/  R2UR UR10, R7 ;  /* 0x00000000070a72ca */ /* 0x000fc400000e0000 */
[----:B------:R-:W-:Y:S02]  /*15940*/  R2UR UR11, R6 ;  /* 0x00000000060b72ca */ /* 0x000fe400000e0000 */
[----:B0-----:R-:W-:-:S05]  /*15950*/  I2FP.F32.U32 R0, UR6 ;  /* 0x0000000600007c45 */ /* 0x001fca0008201000 */
[----:B------:R-:W-:-:S04]  /*15960*/  FMUL R0, R0, UR4 ;  /* 0x0000000400007c20 */ /* 0x000fc80008400000 */
[----:B------:R0:W4:Y:S01]  /*15970*/  F2I.U32.TRUNC.NTZ R3, R0 ;  /* 0x0000000000037305 */ /* 0x000122000020f000 */
[----:B--2---:R-:W-:Y:S05]  /*15980*/  @!P0 BRA `(.L_x_538) ;  /* 0x0000000000308947 */ /* 0x004fea0003800000 */
        /* <DEDUP_REMOVED lines=12> */
.L_x_538:
[----:B------:R-:W-:Y:S01]  /*15a50*/  USHF.R.U64 UR43, UR10, UR15, UR11 ;  /* 0x0000000f0a2b7299 */ /* 0x000fe2000800120b */
[----:B0-----:R-:W-:Y:S01]  /*15a60*/  I2FP.F32.U32 R0, UR18 ;  /* 0x0000001200007c45 */ /* 0x001fe20008201000 */
[----:B------:R-:W-:Y:S02]  /*15a70*/  USHF.R.U32.HI UR4, URZ, UR15, UR11 ;  /* 0x0000000f3f047299 */ /* 0x000fe4000801160b */
        /* <DEDUP_REMOVED lines=8> */
[----:B------:R-:W-:Y:S01]  /*15b00*/  UIMAD.WIDE.U32 UR8, UR10, UR12, UR8 ;  /* 0x0000000c0a0872a5 */ /* 0x000fe2000f8e0008 */
[----:B----4-:R-:W-:Y:S01]  /*15b10*/  R2UR UR12, R3 ;  /* 0x00000000030c72ca */ /* 0x010fe200000e0000 */
[----:B------:R-:W-:Y:S01]  /*15b20*/  UIMAD UR10, UR10, UR13, UR4 ;  /* 0x0000000d0a0a72a4 */ /* 0x000fe2000f8e0204 */
[----:B------:R-:W-:Y:S01]  /*15b30*/  ULDC UR11, c[0x0][0x618] ;  /* 0x00018600000b7ab9 */ /* 0x000fe20000000800 */
[----:B------:R-:W-:Y:S02]  /*15b40*/  ULDC UR21, c[0x0][0x658] ;  /* 0x0001960000157ab9 */ /* 0x000fe40000000800 */
[----:B------:R-:W-:Y:S01]  /*15b50*/  UIADD3 UR9, UR9, UR10, URZ ;  /* 0x0000000a09097290 */ /* 0x000fe2000fffe03f */
[----:B------:R-:W-:Y:S01]  /*15b60*/  UMOV UR15, 0xffffffff ;  /* 0xffffffff000f7882 */ /* 0x000fe20000000000 */
[----:B------:R-:W-:Y:S01]  /*15b70*/  ULDC.64 UR4, c[0x0][0x640] ;  /* 0x0001900000047ab9 */ /* 0x000fe20000000a00 */
[----:B------:R-:W-:Y:S01]  /*15b80*/  USHF.L.U32 UR15, UR15, UR21, URZ ;  /* 0x000000150f0f7299 */ /* 0x000fe2000800063f */
[----:B------:R-:W-:Y:S01]  /*15b90*/  ISETP.NE.U32.AND P0, PT, RZ, UR4, PT ;  /* 0x00000004ff007c0c */ /* 0x000fe2000bf05070 */
[----:B------:R-:W-:-:S02]  /*15ba0*/  USHF.R.U64 UR16, UR8, UR11, UR9 ;  /* 0x0000000b08107299 */ /* 0x000fc40008001209 */
[----:B------:R-:W-:Y:S01]  /*15bb0*/  USHF.R.U32.HI UR8, URZ, UR11, UR9 ;  /* 0x0000000b3f087299 */ /* 0x000fe20008011609 */
[----:B0-----:R-:W-:Y:S01]  /*15bc0*/  R2UR UR14, R0 ;  /* 0x00000000000e72ca */ /* 0x001fe200000e0000 */
[----:B------:R-:W-:Y:S01]  /*15bd0*/  ULDC UR17, c[0x0][0x608] ;  /* 0x0001820000117ab9 */ /* 0x000fe20000000800 */
[----:B------:R-:W-:Y:S01]  /*15be0*/  ULOP3.LUT UR41, URZ, UR15, URZ, 0x33, !UPT ;  /* 0x0000000f3f297292 */ /* 0x000fe2000f8e333f */
[----:B------:R-:W-:Y:S01]  /*15bf0*/  ISETP.NE.AND.EX P0, PT, RZ, UR5, PT, P0 ;  /* 0x00000005ff007c0c */ /* 0x000fe2000bf05300 */
[----:B------:R-:W-:Y:S02]  /*15c00*/  USHF.R.U64 UR15, UR16, UR17, UR8 ;  /* 0x00000011100f7299 */ /* 0x000fe40008001208 */
[----:B------:R-:W-:Y:S02]  /*15c10*/  USHF.R.U32.HI UR8, URZ, UR17, UR8 ;  /* 0x000000113f087299 */ /* 0x000fe40008011608 */
[----:B------:R-:W-:Y:S02]  /*15c20*/  UIADD3 UR12, -UR12, URZ, URZ ;  /* 0x0000003f0c0c7290 */ /* 0x000fe4000fffe13f */
[----:B------:R-:W-:Y:S01]  /*15c30*/  USHF.R.U64 UR17, UR15, UR21, UR8 ;  /* 0x000000150f117299 */ /* 0x000fe20008001208 */
[----:B------:R-:W-:Y:S01]  /*15c40*/  UMOV UR19, 0x1 ;  /* 0x0000000100137882 */ /* 0x000fe20000000000 */
[----:B------:R-:W-:Y:S01]  /*15c50*/  ULDC UR13, c[0x0][0x144] ;  /* 0x00005100000d7ab9 */ /* 0x000fe20000000800 */
[----:B------:R-:W-:Y:S01]  /*15c60*/  ULDC UR7, c[0x0][0x600] ;  /* 0x0001800000077ab9 */ /* 0x000fe20000000800 */
[----:B------:R-:W-:-:S02]  /*15c70*/  USHF.L.U32 UR24, UR19, UR21, URZ ;  /* 0x0000001513187299 */ /* 0x000fc4000800063f */
[----:B------:R-:W-:Y:S02]  /*15c80*/  USHF.R.U32.HI UR8, URZ, UR21, UR8 ;  /* 0x000000153f087299 */ /* 0x000fe40008011608 */
[----:B------:R-:W-:Y:S02]  /*15c90*/  UIMAD UR21, UR13, UR12, UR6 ;  /* 0x0000000c0d1572a4 */ /* 0x000fe4000f8e0206 */
[----:B------:R-:W-:Y:S02]  /*15ca0*/  UIADD3 UR20, UR7, -0x1, URZ ;  /* 0xffffffff07147890 */ /* 0x000fe4000fffe03f */
[----:B------:R-:W-:Y:S01]  /*15cb0*/  UIADD3 UR19, -UR14, URZ, URZ ;  /* 0x0000003f0e137290 */ /* 0x000fe2000fffe13f */
        /* <DEDUP_REMOVED lines=17> */
.L_x_539:
[----:B------:R-:W-:Y:S01]  /*15dd0*/  UISETP.NE.AND UP0, UPT, UR46, URZ, UPT ;  /* 0x0000003f2e00728c */ /* 0x000fe2000bf05270 */
[----:B------:R-:W-:Y:S01]  /*15de0*/  MOV R0, 0x1 ;  /* 0x0000000100007802 */ /* 0x000fe20000000f00 */
[----:B------:R-:W-:Y:S02]  /*15df0*/  USHF.R.U64 UR4, UR6, UR22, UR8 ;  /* 0x0000001606047299 */ /* 0x000fe40008001208 */
[----:B------:R-:W-:Y:S02]  /*15e00*/  ULOP3.LUT UR41, UR15, UR41, URZ, 0xc0, !UPT ;  /* 0x000000290f297292 */ /* 0x000fe4000f8ec03f */
[----:B------:R-:W-:Y:S02]  /*15e10*/  UIADD3 UR5, -UR4, URZ, URZ ;  /* 0x0000003f04057290 */ /* 0x000fe4000fffe13f */
[----:B------:R-:W-:Y:S02]  /*15e20*/  UIMAD UR41, UR24, UR4, UR41 ;  /* 0x00000004182972a4 */ /* 0x000fe4000f8e0229 */
[----:B------:R-:W-:-:S02]  /*15e30*/  ULOP3.LUT UR16, UR16, UR20, URZ, 0xc0, !UPT ;  /* 0x0000001410107292 */ /* 0x000fc4000f8ec03f */
[----:B------:R-:W-:Y:S02]  /*15e40*/  @UP0 UIMAD UR21, UR25, UR19, UR18 ;  /* 0x00000013191502a4 */ /* 0x000fe4000f8e0212 */
[----:B------:R-:W-:-:S03]  /*15e50*/  UIMAD UR4, UR5, UR23, UR17 ;  /* 0x00000017050472a4 */ /* 0x000fc6000f8e0211 */
[----:B------:R-:W-:Y:S01]  /*15e60*/  ULDC UR5, c[0x0][0x610] ;  /* 0x0001840000057ab9 */ /* 0x000fe20000000800 */
[----:B------:R-:W-:Y:S02]  /*15e70*/  UIMAD UR4, UR4, UR7, UR16 ;  /* 0x00000007040472a4 */ /* 0x000fe4000f8e0210 */
[----:B------:R-:W-:-:S04]  /*15e80*/  UIMAD UR41, UR41, UR5, UR21 ;  /* 0x00000005292972a4 */ /* 0x000fc8000f8e0215 */
[----:B------:R-:W-:Y:S02]  /*15e90*/  USEL UR42, UR4, UR41, !UP0 ;  /* 0x00000029042a7287 */ /* 0x000fe4000c000000 */
[----:B------:R-:W-:-:S12]  /*15ea0*/  USEL UR41, UR41, UR4, !UP0 ;  /* 0x0000000429297287 */ /* 0x000fd8000c000000 */
.L_x_537:
[----:B------:R-:W-:-:S13]  /*15eb0*/  LOP3.LUT P0, RZ, R0, 0xff, RZ, 0xc0, !PT ;  /* 0x000000ff00ff7812 */ /* 0x000fda000780c0ff */
[----:B------:R-:W-:Y:S05]  /*15ec0*/  @P0 BRA `(.L_x_540) ;  /* 0xfffffeb000a80947 */ /* 0x000fea000383ffff */
[----:B------:R-:W-:Y:S05]  /*15ed0*/  EXIT ;  /* 0x000000000000794d */ /* 0x000fea0003800000 */
.L_x_3:
[----:B------:R-:W2:Y:S01]  /*15ee0*/  LDL R5, [R1+0x204] ;  /* 0x0002040001057983 */ /* 0x000ea20000100800 */
[----:B------:R-:W-:-:S03]  /*15ef0*/  ULDC.64 UR8, c[0x0][0x650] ;  /* 0x0001940000087ab9 */ /* 0x000fc60000000a00 */
[----:B------:R-:W3:Y:S01]  /*15f00*/  LDL R4, [R1+0x200] ;  /* 0x0002000001047983 */ /* 0x000ee20000100800 */
[----:B------:R-:W-:Y:S01]  /*15f10*/  PRMT R0, RZ, 0x7610, R0 ;  /* 0x00007610ff007816 */ /* 0x000fe20000000000 */
[----:B------:R-:W-:Y:S02]  /*15f20*/  IMAD.MOV.U32 R2, RZ, RZ, -0x1 ;  /* 0xffffffffff027424 */ /* 0x000fe400078e00ff */
[----:B------:R-:W-:Y:S02]  /*15f30*/  IMAD.MOV.U32 R3, RZ, RZ, -0x1 ;  /* 0xffffffffff037424 */ /* 0x000fe400078e00ff */
[----:B------:R-:W-:Y:S01]  /*15f40*/  IMAD.MOV.U32 R9, RZ, RZ, -0x1 ;  /* 0xffffffffff097424 */ /* 0x000fe200078e00ff */
[----:B--2---:R-:W-:-:S04]  /*15f50*/  ISETP.GE.U32.AND P0, PT, R5, UR8, PT ;  /* 0x0000000805007c0c */ /* 0x004fc8000bf06070 */
[----:B---3--:R-:W-:-:S13]  /*15f60*/  ISETP.GE.U32.AND.EX P0, PT, R4, UR9, PT, P0 ;  /* 0x0000000904007c0c */ /* 0x008fda000bf06100 */
[----:B------:R-:W-:Y:S05]  /*15f70*/  @P0 BRA `(.L_x_541) ;  /* 0x00000004008c0947 */ /* 0x000fea0003800000 */
[----:B------:R-:W-:Y:S01]  /*15f80*/  I2FP.F32.U32 R0, UR4 ;  /* 0x0000000400007c45 */ /* 0x000fe20008201000 */
[----:B0-----:R-:W-:Y:S01]  /*15f90*/  ULDC.64 UR16, c[0x0][0x628] ;  /* 0x00018a0000107ab9 */ /* 0x001fe20000000a00 */
        /* <DEDUP_REMOVED lines=24> */
.L_x_542:
        /* <DEDUP_REMOVED lines=24> */
[----:B------:R-:W-:Y:S01]  /*162a0*/  UMOV UR19, 0x1 ;  /* 0x0000000100137882 */ /* 0x000fe20000000000 */
[----:B------:R-:W-:Y:S01]  /*162b0*/  ULDC UR20, c[0x0][0x608] ;  /* 0x0001820000147ab9 */ /* 0x000fe20000000800 */
[----:B------:R-:W-:Y:S01]  /*162c0*/  USHF.L.U32 UR26, UR19, UR23, URZ ;  /* 0x00000017131a7299 */ /* 0x000fe2000800063f */
[----:B------:R-:W-:Y:S01]  /*162d0*/  ISETP.NE.AND.EX P0, PT, RZ, UR9, PT, P0 ;  /* 0x00000009ff007c0c */ /* 0x000fe2000bf05300 */
[----:B------:R-:W-:Y:S02]  /*162e0*/  USHF.R.U64 UR19, UR18, UR20, UR11 ;  /* 0x0000001412137299 */ /* 0x000fe4000800120b */
[----:B------:R-:W-:Y:S02]  /*162f0*/  USHF.R.U32.HI UR11, URZ, UR20, UR11 ;  /* 0x000000143f0b7299 */ /* 0x000fe4000801160b */
[----:B------:R-:W-:-:S02]  /*16300*/  UIADD3 UR15, -UR15, URZ, URZ ;  /* 0x0000003f0f0f7290 */ /* 0x000fc4000fffe13f */
[----:B------:R-:W-:Y:S01]  /*16310*/  USHF.R.U64 UR20, UR19, UR23, UR11 ;  /* 0x0000001713147299 */ /* 0x000fe2000800120b */
[----:B------:R-:W-:Y:S01]  /*16320*/  ULDC UR16, c[0x0][0x144] ;  /* 0x0000510000107ab9 */ /* 0x000fe20000000800 */
[----:B------:R-:W-:Y:S01]  /*16330*/  ULDC UR6, c[0x0][0x600] ;  /* 0x0001800000067ab9 */ /* 0x000fe20000000800 */
[----:B------:R-:W-:Y:S02]  /*16340*/  USHF.R.U32.HI UR11, URZ, UR23, UR11 ;  /* 0x000000173f0b7299 */ /* 0x000fe4000801160b */
[----:B------:R-:W-:Y:S02]  /*16350*/  UIMAD UR23, UR16, UR15, UR4 ;  /* 0x0000000f101772a4 */ /* 0x000fe4000f8e0204 */
[----:B------:R-:W-:Y:S02]  /*16360*/  UIADD3 UR22, UR6, -0x1, URZ ;  /* 0xffffffff06167890 */ /* 0x000fe4000fffe03f */
[----:B------:R-:W-:Y:S02]  /*16370*/  ULOP3.LUT UR27, URZ, UR13, URZ, 0x33, !UPT ;  /* 0x0000000d3f1b7292 */ /* 0x000fe4000f8e333f */
        /* <DEDUP_REMOVED lines=18> */
.L_x_543:
[----:B------:R-:W-:Y:S01]  /*164a0*/  UISETP.NE.AND UP0, UPT, UR46, URZ, UPT ;  /* 0x0000003f2e00728c */ /* 0x000fe2000bf05270 */
[----:B------:R-:W-:Y:S01]  /*164b0*/  IMAD.MOV.U32 R0, RZ, RZ, 0x1 ;  /* 0x00000001ff007424 */ /* 0x000fe200078e00ff */
[----:B------:R-:W-:Y:S01]  /*164c0*/  USHF.R.U64 UR8, UR4, UR24, UR11 ;  /* 0x0000001804087299 */ /* 0x000fe2000800120b */
[----:B------:R-:W-:Y:S01]  /*164d0*/  IMAD.U32 R9, RZ, RZ, UR5 ;  /* 0x00000005ff097e24 */ /* 0x000fe2000f8e00ff */
[----:B------:R-:W-:Y:S02]  /*164e0*/  ULOP3.LUT UR4, UR19, UR27, URZ, 0xc0, !UPT ;  /* 0x0000001b13047292 */ /* 0x000fe4000f8ec03f */
[----:B------:R-:W-:Y:S02]  /*164f0*/  ULOP3.LUT UR18, UR18, UR22, URZ, 0xc0, !UPT ;  /* 0x0000001612127292 */ /* 0x000fe4000f8ec03f */
[----:B------:R-:W-:-:S03]  /*16500*/  UIMAD UR4, UR26, UR8, UR4 ;  /* 0x000000081a0472a4 */ /* 0x000fc6000f8e0204 */
[----:B------:R-:W-:Y:S02]  /*16510*/  @UP0 UIMAD UR23, UR28, UR21, UR7 ;  /* 0x000000151c1702a4 */ /* 0x000fe4000f8e0207 */
[----:B------:R-:W-:-:S03]  /*16520*/  UIADD3 UR7, -UR8, URZ, URZ ;  /* 0x0000003f08077290 */ /* 0x000fc6000fffe13f */
[----:B------:R-:W-:Y:S01]  /*16530*/  ULDC UR8, c[0x0][0x610] ;  /* 0x0001840000087ab9 */ /* 0x000fe20000000800 */
[----:B------:R-:W-:Y:S02]  /*16540*/  UIMAD UR7, UR7, UR25, UR20 ;  /* 0x00000019070772a4 */ /* 0x000fe4000f8e0214 */
[----:B------:R-:W-:Y:S02]  /*16550*/  UIMAD UR4, UR4, UR8, UR23 ;  /* 0x00000008040472a4 */ /* 0x000fe4000f8e0217 */
[----:B------:R-:W-:-:S04]  /*16560*/  UIMAD UR7, UR7, UR6, UR18 ;  /* 0x00000006070772a4 */ /* 0x000fc8000f8e0212 */
[----:B------:R-:W-:Y:S02]  /*16570*/  USEL UR6, UR7, UR4, !UP0 ;  /* 0x0000000407067287 */ /* 0x000fe4000c000000 */
[----:B------:R-:W-:-:S04]  /*16580*/  USEL UR4, UR4, UR7, !UP0 ;  /* 0x0000000704047287 */ /* 0x000fc8000c000000 */
[----:B------:R-:W-:Y:S02]  /*16590*/  IMAD.U32 R3, RZ, RZ, UR6 ;  /* 0x00000006ff037e24 */ /* 0x000fe4000f8e00ff */
[----:B------:R-:W-:-:S07]  /*165a0*/  IMAD.U32 R2, RZ, RZ, UR4 ;  /* 0x00000004ff027e24 */ /* 0x000fce000f8e00ff */
.L_x_541:
[----:B------:R-:W-:-:S08]  /*165b0*/  NOP ;  /* 0x0000000000007918 */ /* 0x000fd00000000000 */
[----:B0-----:R-:W0:-:S00]  /*165c0*/  USETMAXREG.DEALLOC.CTAPOOL 0x18 ;  /* 0x00000018000079c8 */ /* 0x001e0000080e0500 */
[----:B------:R-:W-:-:S13]  /*165d0*/  ISETP.NE.AND P0, PT, RZ, UR10, PT ;  /* 0x0000000aff007c0c */ /* 0x000fda000bf05270 */
[----:B------:R-:W-:Y:S05]  /*165e0*/  @P0 EXIT ;  /* 0x000000000000094d */ /* 0x000fea0003800000 */
[----:B0-----:R-:W-:Y:S01]  /*165f0*/  LOP3.LUT P0, RZ, R0, 0xff, RZ, 0xc0, !PT ;  /* 0x000000ff00ff7812 */ /* 0x001fe2000780c0ff */
[----:B------:R-:W-:Y:S01]  /*16600*/  IMAD.MOV.U32 R6, RZ, RZ, RZ ;  /* 0x000000ffff067224 */ /* 0x000fe200078e00ff */
[----:B------:R-:W-:-:S11]  /*16610*/  MOV R0, 0x1 ;  /* 0x0000000100007802 */ /* 0x000fd60000000f00 */
[----:B------:R-:W-:Y:S05]  /*16620*/  @!P0 BRA `(.L_x_544) ;  /* 0x0000000c00f88947 */ /* 0x000fea0003800000 */
[----:B------:R-:W0:Y:S01]  /*16630*/  S2R R4, SR_TID.X ;  /* 0x0000000000047919 */ /* 0x000e220000002100 */
[----:B------:R-:W-:Y:S01]  /*16640*/  ULDC UR5, c[0x0][0x28c] ;  /* 0x0000a30000057ab9 */ /* 0x000fe20000000800 */
[----:B------:R-:W-:Y:S01]  /*16650*/  ULDC UR16, c[0x0][0x658] ;  /* 0x0001960000107ab9 */ /* 0x000fe20000000800 */
[----:B------:R-:W-:Y:S01]  /*16660*/  UMOV UR6, 0xffffffff ;  /* 0xffffffff00067882 */ /* 0x000fe20000000000 */
[----:B------:R-:W-:Y:S01]  /*16670*/  UIADD3 UR7, UR5, 0x1f, URZ ;  /* 0x0000001f05077890 */ /* 0x000fe2000fffe03f */
[----:B------:R-:W-:Y:S01]  /*16680*/  BSSY B0, `(.L_x_544) ;  /* 0x00000f8000007945 */ /* 0x000fe20003800000 */
[----:B------:R-:W-:Y:S01]  /*16690*/  UMOV UR8, 0x1 ;  /* 0x0000000100087882 */ /* 0x000fe20000000000 */
[----:B------:R-:W-:Y:S01]  /*166a0*/  USHF.L.U32 UR6, UR6, UR16, URZ ;  /* 0x0000001006067299 */ /* 0x000fe2000800063f */
[----:B------:R-:W-:Y:S01]  /*166b0*/  IMAD.MOV.U32 R8, RZ, RZ, 0x1 ;  /* 0x00000001ff087424 */ /* 0x000fe200078e00ff */
[----:B------:R-:W-:Y:S01]  /*166c0*/  USHF.L.U32 UR16, UR8, UR16, URZ ;  /* 0x0000001008107299 */ /* 0x000fe2000800063f */
[----:B------:R-:W-:Y:S01]  /*166d0*/  IMAD.MOV.U32 R0, RZ, RZ, 0x1 ;  /* 0x00000001ff007424 */ /* 0x000fe200078e00ff */
[----:B------:R-:W-:Y:S01]  /*166e0*/  USHF.R.S32.HI UR8, URZ, 0x1f, UR7 ;  /* 0x0000001f3f087899 */ /* 0x000fe20008011407 */
[----:B------:R-:W-:Y:S01]  /*166f0*/  IMAD.MOV.U32 R6, RZ, RZ, RZ ;  /* 0x000000ffff067224 */ /* 0x000fe200078e00ff */
[----:B------:R-:W-:Y:S01]  /*16700*/  ULDC UR4, c[0x0][0xc] ;  /* 0x0000030000047ab9 */ /* 0x000fe20000000800 */
[----:B------:R-:W-:Y:S01]  /*16710*/  ULDC UR5, c[0x0][0x10] ;  /* 0x0000040000057ab9 */ /* 0x000fe20000000800 */
[----:B------:R-:W-:-:S02]  /*16720*/  ULEA.HI UR8, UR8, UR7, URZ, 0x5 ;  /* 0x0000000708087291 */ /* 0x000fc4000f8f283f */
[----:B------:R-:W-:Y:S02]  /*16730*/  UIMAD.WIDE.U32 UR4, UR4, UR5, URZ ;  /* 0x00000005040472a5 */ /* 0x000fe4000f8e003f */
[----:B------:R-:W-:Y:S02]  /*16740*/  ULOP3.LUT UR17, URZ, UR6, URZ, 0x33, !UPT ;  /* 0x000000063f117292 */ /* 0x000fe4000f8e333f */
[----:B------:R-:W-:Y:S01]  /*16750*/  USHF.R.S32.HI UR18, URZ, 0x5, UR8 ;  /* 0x000000053f127899 */ /* 0x000fe20008011408 */
[----:B------:R-:W-:Y:S01]  /*16760*/  ULDC UR6, c[0x0][0x14] ;  /* 0x0000050000067ab9 */ /* 0x000fe20000000800 */
[----:B------:R-:W-:Y:S01]  /*16770*/  ULDC UR13, c[0x0][0x600] ;  /* 0x00018000000d7ab9 */ /* 0x000fe20000000800 */
[----:B------:R-:W-:Y:S02]  /*16780*/  UIMAD.WIDE.U32 UR24, UR4, UR6, URZ ;  /* 0x00000006041872a5 */ /* 0x000fe4000f8e003f */
[----:B------:R-:W-:Y:S02]  /*16790*/  UIMAD UR19, UR5, UR6, URZ ;  /* 0x00000006051372a4 */ /* 0x000fe4000f8e023f */
[----:B------:R-:W-:-:S02]  /*167a0*/  ULOP3.LUT UR32, UR40, 0x2, URZ, 0xfc, !UPT ;  /* 0x0000000228207892 */ /* 0x000fc4000f8efc3f */
[----:B------:R-:W-:Y:S01]  /*167b0*/  UIADD3 UR13, UR13, -0x1, URZ ;  /* 0xffffffff0d0d7890 */ /* 0x000fe2000fffe03f */
[C---:B0-----:R-:W-:Y:S01]  /*167c0*/  LOP3.LUT P2, RZ, R4.reuse, 0x7f, RZ, 0xc0, !PT ;  /* 0x0000007f04ff7812 */ /* 0x041fe2000784c0ff */
[----:B------:R-:W-:Y:S01]  /*167d0*/  UIADD3 UR19, UR25, UR19, URZ ;  /* 0x0000001319137290 */ /* 0x000fe2000fffe03f */
[----:B------:R-:W-:Y:S01]  /*167e0*/  LOP3.LUT P0, RZ, R4, 0x1f, RZ, 0xc0, !PT ;  /* 0x0000001f04ff7812 */ /* 0x000fe2000780c0ff */
[----:B------:R-:W-:Y:S01]  /*167f0*/  UIADD3 UR33, UR18, 0x1, URZ ;  /* 0x0000000112217890 */ /* 0x000fe2000fffe03f */
[----:B------:R-:W-:Y:S02]  /*16800*/  ULDC.64 UR30, c[0x0][0x198] ;  /* 0x00006600001e7ab9 */ /* 0x000fe40000000a00 */
[----:B------:R-:W-:-:S13]  /*16810*/  PLOP3.LUT P0, PT, P0, P2, PT, 0x8a, 0x0 ;  /* 0x000000000000781c */ /* 0x000fda0000705172 */
.L_x_556:
[----:B------:R-:W-:-:S03]  /*16820*/  UMOV UR4, 0xffffffff ;  /* 0xffffffff00047882 */ /* 0x000fc60000000000 */
[----:B------:R-:W-:Y:S05]  /*16830*/  BRA.DIV UR4, `(.L_x_545) ;  /* 0x0000001204d07947 */ /* 0x000fea000b800000 */
[----:B------:R-:W-:-:S13]  /*16840*/  ELECT P6, URZ, PT ;  /* 0x00000000003f782f */ /* 0x000fda00038c0000 */
.L_x_570:
[----:B------:R-:W-:Y:S04]  /*16850*/  BSSY B1, `(.L_x_546) ;  /* 0x000005b000017945 */ /* 0x000fe80003800000 */
[----:B------:R-:W-:Y:S05]  /*16860*/  @!P6 BRA `(.L_x_547) ;  /* 0x000000040064e947 */ /* 0x000fea0003800000 */
[----:B------:R-:W0:Y:S02]  /*16870*/  LDC R4, c[0x0][0x28c] ;  /* 0x0000a300ff047b82 */ /* 0x000e240000000800 */
[----:B0-----:R-:W-:-:S13]  /*16880*/  ISETP.GE.AND P1, PT, R4, 0x1, PT ;  /* 0x000000010400780c */ /* 0x001fda0003f26270 */
[----:B------:R-:W-:Y:S05]  /*16890*/  @!P1 BRA `(.L_x_547) ;  /* 0x0000000400589947 */ /* 0x000fea0003800000 */
[----:B------:R-:W-:Y:S01]  /*168a0*/  IMAD.SHL.U32 R3, R3, 0x100, RZ ;  /* 0x0000010003037824 */ /* 0x000fe200078e00ff */
[----:B------:R-:W-:Y:S01]  /*168b0*/  MOV R11, UR33 ;  /* 0x00000021000b7c02 */ /* 0x000fe20008000f00 */
[----:B------:R-:W-:Y:S02]  /*168c0*/  IMAD.SHL.U32 R2, R2, 0x100, RZ ;  /* 0x0000010002027824 */ /* 0x000fe400078e00ff */
[----:B------:R-:W-:Y:S01]  /*168d0*/  IMAD.MOV.U32 R12, RZ, RZ, RZ ;  /* 0x000000ffff0c7224 */ /* 0x000fe200078e00ff */
[----:B------:R-:W-:Y:S01]  /*168e0*/  IADD3 R13, R3, 0xc0, RZ ;  /* 0x000000c0030d7810 */ /* 0x000fe20007ffe0ff */
[----:B------:R-:W-:Y:S02]  /*168f0*/  IMAD.MOV.U32 R4, RZ, RZ, R0 ;  /* 0x000000ffff047224 */ /* 0x000fe400078e0000 */
[----:B------:R-:W-:Y:S02]  /*16900*/  IMAD.MOV.U32 R5, RZ, RZ, R6 ;  /* 0x000000ffff057224 */ /* 0x000fe400078e0006 */
[----:B------:R-:W-:-:S02]  /*16910*/  VIADD R14, R2, 0x40 ;  /* 0x00000040020e7836 */ /* 0x000fc40000000000 */
[C---:B------:R-:W-:Y:S02]  /*16920*/  VIADD R15, R2.reuse, 0x80 ;  /* 0x00000080020f7836 */ /* 0x040fe40000000000 */
[----:B------:R-:W-:Y:S02]  /*16930*/  VIADD R16, R2, 0xc0 ;  /* 0x000000c002107836 */ /* 0x000fe40000000000 */
[C---:B------:R-:W-:Y:S02]  /*16940*/  VIADD R17, R3.reuse, 0x40 ;  /* 0x0000004003117836 */ /* 0x040fe40000000000 */
[----:B------:R-:W-:-:S07]  /*16950*/  VIADD R18, R3, 0x80 ;  /* 0x0000008003127836 */ /* 0x000fce0000000000 */
.L_x_551:
[----:B------:R-:W0:Y:S01]  /*16960*/  S2R R7, SR_CgaCtaId ;  /* 0x0000000000077919 */ /* 0x000e220000008800 */
[----:B------:R-:W-:Y:S02]  /*16970*/  MOV R10, 0x400 ;  /* 0x00000400000a7802 */ /* 0x000fe40000000f00 */
[----:B------:R-:W-:Y:S02]  /*16980*/  SHF.L.U32 R20, R4, 0x1f, RZ ;  /* 0x0000001f04147819 */ /* 0x000fe400000006ff */
[----:B0-----:R-:W-:-:S05]  /*16990*/  LEA R10, R7, R10, 0x18 ;  /* 0x0000000a070a7211 */ /* 0x001fca00078ec0ff */
[----:B------:R-:W-:-:S04]  /*169a0*/  IMAD R7, R5, 0x8, R10 ;  /* 0x0000000805077824 */ /* 0x000fc800078e020a */
[----:B------:R-:W0:Y:S02]  /*169b0*/  SYNCS.PHASECHK.TRANS64.TRYWAIT P1, [R7+URZ+0x38], R20 ;  /* 0x00003814070075a7 */ /* 0x000e24000802017f */
[----:B0-----:R-:W-:Y:S05]  /*169c0*/  @!P1 BRA `(.L_x_548) ;  /* 0x00000010008c9947 */ /* 0x001fea0003800000 */
.L_x_571:
[----:B0-----:R-:W0:Y:S01]  /*169d0*/  @!P2 LDC R20, c[0x0][0x500] ;  /* 0x00014000ff14ab82 */ /* 0x001e220000000800 */
[----:B------:R-:W-:-:S04]  /*169e0*/  UPRMT UR4, UR32, 0x9910, URZ ;  /* 0x0000991020047896 */ /* 0x000fc8000800003f */
[----:B------:R-:W-:-:S06]  /*169f0*/  UISETP.NE.AND UP0, UPT, UR4, 0x2, UPT ;  /* 0x000000020400788c */ /* 0x000fcc000bf05270 */
[----:B------:R-:W-:Y:S01]  /*16a00*/  PLOP3.LUT P1, PT, PT, PT, UP0, 0x80, 0x0 ;  /* 0x000000000000781c */ /* 0x000fe20003f2f008 */
[----:B0-----:R0:W-:-:S12]  /*16a10*/  @!P2 SYNCS.ARRIVE.TRANS64 RZ, [R7+URZ], R20 ;  /* 0x0000001407ffa9a7 */ /* 0x0011d8000800003f */
[----:B------:R-:W-:Y:S05]  /*16a20*/  @P1 BRA `(.L_x_549) ;  /* 0x0000000000041947 */ /* 0x000fea0003800000 */
[----:B------:R-:W-:Y:S01]  /*16a30*/  BPT.TRAP 0x1 ;  /* 0x000000040000795c */ /* 0x000fe20000300000 */
.L_x_549:
[----:B------:R-:W-:Y:S05]  /*16a40*/  @P0 BRA `(.L_x_550) ;  /* 0x0000000000040947 */ /* 0x000fea0003800000 */
[----:B------:R-:W-:Y:S01]  /*16a50*/  BPT.TRAP 0x1 ;  /* 0x000000040000795c */ /* 0x000fe20000300000 */
.L_x_550:
[----:B------:R-:W-:Y:S01]  /*16a60*/  IMAD R10, R5, 0x4000, R10 ;  /* 0x00004000050a7824 */ /* 0x000fe200078e020a */
[----:B------:R-:W-:Y:S01]  /*16a70*/  R2UR UR9, R7 ;  /* 0x00000000070972ca */ /* 0x000fe200000e0000 */
[----:B------:R-:W-:Y:S01]  /*16a80*/  UIADD3 UR14, UP0, UR30, 0xf0, URZ ;  /* 0x000000f01e0e7890 */ /* 0x000fe2000ff1e03f */
[----:B------:R-:W-:Y:S01]  /*16a90*/  R2UR UR10, R2 ;  /* 0x00000000020a72ca */ /* 0x000fe200000e0000 */
[----:B------:R-:W-:Y:S01]  /*16aa0*/  UMOV UR4, 0x0 ;  /* 0x0000000000047882 */ /* 0x000fe20000000000 */
[----:B------:R-:W-:Y:S01]  /*16ab0*/  R2UR UR20, R10 ;  /* 0x000000000a1472ca */ /* 0x000fe200000e0000 */
[----:B------:R-:W-:Y:S01]  /*16ac0*/  UIADD3.X UR15, URZ, UR31, URZ, UP0, !UPT ;  /* 0x0000001f3f0f7290 */ /* 0x000fe200087fe43f */
[----:B------:R-:W-:Y:S01]  /*16ad0*/  R2UR UR11, R12 ;  /* 0x000000000c0b72ca */ /* 0x000fe200000e0000 */
[----:B------:R-:W-:Y:S01]  /*16ae0*/  UMOV UR5, 0x10000000 ;  /* 0x1000000000057882 */ /* 0x000fe20000000000 */
[----:B------:R-:W-:Y:S01]  /*16af0*/  R2UR UR12, R9 ;  /* 0x00000000090c72ca */ /* 0x000fe200000e0000 */
[----:B------:R-:W-:Y:S01]  /*16b00*/  UIADD3 UR6, UP1, UR30, 0x1f0, URZ ;  /* 0x000001f01e067890 */ /* 0x000fe2000ff3e03f */
[----:B------:R-:W-:Y:S01]  /*16b10*/  R2UR UR26, R14 ;  /* 0x000000000e1a72ca */ /* 0x000fe200000e0000 */
[----:B------:R-:W-:Y:S01]  /*16b20*/  VIADD R11, R11, 0xffffffff ;  /* 0xffffffff0b0b7836 */ /* 0x000fe20000000000 */
[----:B------:R-:W-:Y:S01]  /*16b30*/  R2UR UR27, R15 ;  /* 0x000000000f1b72ca */ /* 0x000fe200000e0000 */
[----:B------:R-:W-:Y:S01]  /*16b40*/  UIADD3.X UR7, URZ, UR31, URZ, UP1, !UPT ;  /* 0x0000001f3f077290 */ /* 0x000fe20008ffe43f */
[----:B------:R-:W-:Y:S01]  /*16b50*/  R2UR UR28, R16 ;  /* 0x00000000101c72ca */ /* 0x000fe200000e0000 */
[----:B------:R-:W-:Y:S01]  /*16b60*/  VIADD R5, R5, 0x1 ;  /* 0x0000000105057836 */ /* 0x000fe20000000000 */
[----:B------:R-:W-:Y:S01]  /*16b70*/  R2UR UR29, R3 ;  /* 0x00000000031d72ca */ /* 0x000fe200000e0000 */
[----:B------:R-:W-:Y:S01]  /*16b80*/  UIADD3 UR8, UR20, 0x180, URZ ;  /* 0x0000018014087890 */ /* 0x000fe2000fffe03f */
[----:B------:R-:W-:Y:S01]  /*16b90*/  ISETP.GT.AND P3, PT, R11, 0x1, PT ;  /* 0x000000010b00780c */ /* 0x000fe20003f64270 */
[----:B------:R-:W-:Y:S01]  /*16ba0*/  UIADD3 UR21, UR20, 0x1180, URZ ;  /* 0x0000118014157890 */ /* 0x000fe2000fffe03f */
[----:B------:R-:W-:Y:S01]  /*16bb0*/  ISETP.NE.AND P1, PT, R5, 0x7, PT ;  /* 0x000000070500780c */ /* 0x000fe20003f25270 */
[----:B------:R-:W-:Y:S01]  /*16bc0*/  UIADD3 UR22, UR20, 0x2180, URZ ;  /* 0x0000218014167890 */ /* 0x000fe2000fffe03f */
[----:B------:R-:W-:Y:S01]  /*16bd0*/  VIADD R12, R12, 0x20 ;  /* 0x000000200c0c7836 */ /* 0x000fe20000000000 */
[----:B------:R-:W-:Y:S01]  /*16be0*/  UIADD3 UR23, UR20, 0x3180, URZ ;  /* 0x0000318014177890 */ /* 0x000fe2000fffe03f */
[----:B0-----:R-:W-:-:S02]  /*16bf0*/  SEL R7, RZ, 0x1, P1 ;  /* 0x00000001ff077807 */ /* 0x001fc40000800000 */
[----:B------:R0:W-:Y:S01]  /*16c00*/  UTMALDG.3D [UR8], [UR14], desc[UR4] ;  /* 0x000004080e0075b4 */ /* 0x0001e20008011000 */
[----:B------:R-:W-:Y:S02]  /*16c10*/  SEL R5, R5, RZ, P1 ;  /* 0x000000ff05057207 */ /* 0x000fe40000800000 */
[----:B------:R-:W-:Y:S01]  /*16c20*/  LOP3.LUT R4, R4, R7, RZ, 0x3c, !PT ;  /* 0x0000000704047212 */ /* 0x000fe200078e3cff */
[----:B0-----:R-:W-:Y:S01]  /*16c30*/  UMOV UR8, UR21 ;  /* 0x0000001500087c82 */ /* 0x001fe20008000000 */
[----:B------:R-:W-:Y:S01]  /*16c40*/  UMOV UR10, UR26 ;  /* 0x0000001a000a7c82 */ /* 0x000fe20008000000 */
[----:B------:R-:W-:Y:S01]  /*16c50*/  R2UR UR26, R17 ;  /* 0x00000000111a72ca */ /* 0x000fe200000e0000 */
[----:B------:R0:W-:Y:S01]  /*16c60*/  UTMALDG.3D [UR8], [UR14], desc[UR4] ;  /* 0x000004080e0075b4 */ /* 0x0001e20008011000 */
[----:B------:R-:W-:Y:S01]  /*16c70*/  UIADD3 UR21, UR20, 0x1c180, URZ ;  /* 0x0001c18014157890 */ /* 0x000fe2000fffe03f */
[----:B0-----:R-:W-:Y:S01]  /*16c80*/  UMOV UR8, UR22 ;  /* 0x0000001600087c82 */ /* 0x001fe20008000000 */
[----:B------:R-:W-:Y:S01]  /*16c90*/  UMOV UR10, UR27 ;  /* 0x0000001b000a7c82 */ /* 0x000fe20008000000 */
[----:B------:R-:W-:Y:S01]  /*16ca0*/  R2UR UR27, R18 ;  /* 0x00000000121b72ca */ /* 0x000fe200000e0000 */
[----:B------:R0:W-:Y:S01]  /*16cb0*/  UTMALDG.3D [UR8], [UR14], desc[UR4] ;  /* 0x000004080e0075b4 */ /* 0x0001e20008011000 */
[----:B------:R-:W-:Y:S01]  /*16cc0*/  UIADD3 UR22, UR20, 0x1d180, URZ ;  /* 0x0001d18014167890 */ /* 0x000fe2000fffe03f */
[----:B0-----:R-:W-:Y:S01]  /*16cd0*/  UMOV UR10, UR28 ;  /* 0x0000001c000a7c82 */ /* 0x001fe20008000000 */
[----:B------:R-:W-:Y:S01]  /*16ce0*/  R2UR UR28, R13 ;  /* 0x000000000d1c72ca */ /* 0x000fe200000e0000 */
[----:B------:R-:W-:Y:S01]  /*16cf0*/  UMOV UR8, UR23 ;  /* 0x0000001700087c82 */ /* 0x000fe20008000000 */
[----:B------:R-:W-:Y:S01]  /*16d00*/  UIADD3 UR23, UR20, 0x1e180, URZ ;  /* 0x0001e18014177890 */ /* 0x000fe2000fffe03f */
[----:B------:R0:W-:Y:S01]  /*16d10*/  UTMALDG.3D [UR8], [UR14], desc[UR4] ;  /* 0x000004080e0075b4 */ /* 0x0001e20008011000 */
[----:B------:R-:W-:Y:S01]  /*16d20*/  UIADD3 UR20, UR20, 0x1f180, URZ ;  /* 0x0001f18014147890 */ /* 0x000fe2000fffe03f */
[----:B0-----:R-:W-:Y:S01]  /*16d30*/  UMOV UR8, UR21 ;  /* 0x0000001500087c82 */ /* 0x001fe20008000000 */
[----:B------:R-:W-:-:S02]  /*16d40*/  UMOV UR10, UR29 ;  /* 0x0000001d000a7c82 */ /* 0x000fc40008000000 */
[----:B------:R0:W-:Y:S02]  /*16d50*/  UTMALDG.3D [UR8], [UR6], desc[UR4] ;  /* 0x00000408060075b4 */ /* 0x0001e40008011000 */
[----:B0-----:R-:W-:Y:S01]  /*16d60*/  UMOV UR8, UR22 ;  /* 0x0000001600087c82 */ /* 0x001fe20008000000 */
[----:B------:R-:W-:Y:S02]  /*16d70*/  UMOV UR10, UR26 ;  /* 0x0000001a000a7c82 */ /* 0x000fe40008000000 */
[----:B------:R0:W-:Y:S02]  /*16d80*/  UTMALDG.3D [UR8], [UR6], desc[UR4] ;  /* 0x00000408060075b4 */ /* 0x0001e40008011000 */
[----:B0-----:R-:W-:Y:S01]  /*16d90*/  UMOV UR8, UR23 ;  /* 0x0000001700087c82 */ /* 0x001fe20008000000 */
[----:B------:R-:W-:Y:S02]  /*16da0*/  UMOV UR10, UR27 ;  /* 0x0000001b000a7c82 */ /* 0x000fe40008000000 */
[----:B------:R0:W-:Y:S02]  /*16db0*/  UTMALDG.3D [UR8], [UR6], desc[UR4] ;  /* 0x00000408060075b4 */ /* 0x0001e40008011000 */
[----:B0-----:R-:W-:Y:S01]  /*16dc0*/  UMOV UR8, UR20 ;  /* 0x0000001400087c82 */ /* 0x001fe20008000000 */
[----:B------:R-:W-:-:S02]  /*16dd0*/  UMOV UR10, UR28 ;  /* 0x0000001c000a7c82 */ /* 0x000fc40008000000 */
[----:B------:R0:W-:Y:S02]  /*16de0*/  UTMALDG.3D [UR8], [UR6], desc[UR4] ;  /* 0x00000408060075b4 */ /* 0x0001e40008011000 */
[----:B0-----:R-:W-:Y:S05]  /*16df0*/  @P3 BRA `(.L_x_551) ;  /* 0xfffffff800d83947 */ /* 0x001fea000383ffff */
.L_x_547:
[----:B------:R-:W-:Y:S05]  /*16e00*/  BSYNC B1 ;  /* 0x0000000000017941 */ /* 0x000fea0003800000 */
.L_x_546:
[----:B------:R-:W2:Y:S01]  /*16e10*/  LDL.LU R13, [R1+0x200] ;  /* 0x00020000010d7983 */ /* 0x000ea20000300800 */
[----:B------:R-:W-:Y:S01]  /*16e20*/  LOP3.LUT P3, RZ, R8, 0xff, RZ, 0xc0, !PT ;  /* 0x000000ff08ff7812 */ /* 0x000fe2000786c0ff */
[----:B------:R-:W-:Y:S01]  /*16e30*/  VIADD R6, R6, UR18 ;  /* 0x0000001206067c36 */ /* 0x000fe20008000000 */
[----:B------:R-:W-:Y:S01]  /*16e40*/  ULDC.64 UR4, c[0x0][0x650] ;  /* 0x0001940000047ab9 */ /* 0x000fe20000000a00 */
[----:B------:R-:W3:Y:S01]  /*16e50*/  LDL.LU R19, [R1+0x204] ;  /* 0x0002040001137983 */ /* 0x000ee20000300800 */
[----:B------:R-:W-:Y:S01]  /*16e60*/  UISETP.GE.U32.AND UP0, UPT, UR18, 0x7, UPT ;  /* 0x000000071200788c */ /* 0x000fe2000bf06070 */
[C---:B------:R-:W-:Y:S01]  /*16e70*/  IMAD.WIDE.U32 R2, R6.reuse, 0x24924925, RZ ;  /* 0x2492492506027825 */ /* 0x040fe200078e00ff */
[C---:B------:R-:W-:Y:S01]  /*16e80*/  ISETP.GT.U32.AND P1, PT, R6.reuse, 0x6, PT ;  /* 0x000000060600780c */ /* 0x040fe20003f24070 */
[----:B------:R-:W-:Y:S01]  /*16e90*/  BSSY B1, `(.L_x_552) ;  /* 0x0000074000017945 */ /* 0x000fe20003800000 */
[----:B------:R-:W-:Y:S01]  /*16ea0*/  PRMT R8, RZ, 0x7610, R8 ;  /* 0x00007610ff087816 */ /* 0x000fe20000000008 */
[----:B------:R-:W-:-:S02]  /*16eb0*/  IMAD.IADD R2, R6, 0x1, -R3 ;  /* 0x0000000106027824 */ /* 0x000fc400078e0a03 */
[----:B------:R-:W-:Y:S02]  /*16ec0*/  IMAD.MOV.U32 R9, RZ, RZ, -0x1 ;  /* 0xffffffffff097424 */ /* 0x000fe400078e00ff */
[----:B------:R-:W0:Y:S01]  /*16ed0*/  @P3 S2R R4, SR_CgaCtaId ;  /* 0x0000000000043919 */ /* 0x000e220000008800 */
[----:B------:R-:W-:Y:S02]  /*16ee0*/  LEA.HI R2, R2, R3, RZ, 0x1f ;  /* 0x0000000302027211 */ /* 0x000fe400078ff8ff */
[----:B------:R-:W-:-:S04]  /*16ef0*/  @P3 MOV R3, 0x400 ;  /* 0x0000040000033802 */ /* 0x000fc80000000f00 */
[----:B0-----:R-:W-:Y:S02]  /*16f00*/  @P3 LEA R3, R4, R3, 0x18 ;  /* 0x0000000304033211 */ /* 0x001fe400078ec0ff */
[----:B------:R-:W-:Y:S02]  /*16f10*/  MOV R4, UR18 ;  /* 0x0000001200047c02 */ /* 0x000fe40008000f00 */
[----:B------:R0:W-:Y:S01]  /*16f20*/  @P3 SYNCS.ARRIVE.TRANS64.A1T0 RZ, [R3+URZ+0x88], RZ ;  /* 0x000088ff03ff39a7 */ /* 0x0001e2000810003f */
[----:B------:R-:W-:Y:S02]  /*16f30*/  PLOP3.LUT P3, PT, PT, PT, UP0, 0x80, 0x0 ;  /* 0x000000000000781c */ /* 0x000fe40003f6f008 */
[----:B------:R-:W-:Y:S02]  /*16f40*/  ISETP.LT.U32.AND P1, PT, R4, 0x7, P1 ;  /* 0x000000070400780c */ /* 0x000fe40000f21070 */
[----:B------:R-:W-:Y:S02]  /*16f50*/  PRMT R4, RZ, 0x7610, R4 ;  /* 0x00007610ff047816 */ /* 0x000fe40000000004 */
[----:B0-----:R-:W-:-:S04]  /*16f60*/  SEL R3, RZ, 0x1, !P1 ;  /* 0x00000001ff037807 */ /* 0x001fc80004800000 */
[----:B------:R-:W-:Y:S02]  /*16f70*/  LOP3.LUT R0, R0, R3, RZ, 0x3c, !PT ;  /* 0x0000000300007212 */ /* 0x000fe400078e3cff */
[----:B------:R-:W-:Y:S01]  /*16f80*/  SHF.R.U32.HI R3, RZ, 0x2, R2 ;  /* 0x00000002ff037819 */ /* 0x000fe20000011602 */
[----:B------:R-:W-:-:S03]  /*16f90*/  IMAD.MOV.U32 R2, RZ, RZ, -0x1 ;  /* 0xffffffffff027424 */ /* 0x000fc600078e00ff */
[----:B------:R-:W-:Y:S01]  /*16fa0*/  @P3 LOP3.LUT R0, R0, 0x1, R3, 0x78, !PT ;  /* 0x0000000100003812 */ /* 0x000fe200078e7803 */
[----:B------:R-:W-:Y:S02]  /*16fb0*/  IMAD R6, R3, -0x7, R6 ;  /* 0xfffffff903067824 */ /* 0x000fe400078e0206 */
[----:B------:R-:W-:Y:S01]  /*16fc0*/  IMAD.MOV.U32 R3, RZ, RZ, -0x1 ;  /* 0xffffffffff037424 */ /* 0x000fe200078e00ff */
[----:B---3--:R-:W-:-:S04]  /*16fd0*/  IADD3 R19, P1, R19, UR24, RZ ;  /* 0x0000001813137c10 */ /* 0x008fc8000ff3e0ff */
[----:B--2---:R-:W-:Y:S01]  /*16fe0*/  IADD3.X R13, R13, UR19, RZ, P1, !PT ;  /* 0x000000130d0d7c10 */ /* 0x004fe20008ffe4ff */
[----:B------:R0:W-:Y:S01]  /*16ff0*/  STL [R1+0x204], R19 ;  /* 0x0002041301007387 */ /* 0x0001e20000100800 */
[----:B------:R-:W-:-:S03]  /*17000*/  ISETP.GE.U32.AND P1, PT, R19, UR4, PT ;  /* 0x0000000413007c0c */ /* 0x000fc6000bf26070 */
[----:B------:R0:W-:Y:S01]  /*17010*/  STL [R1+0x200], R13 ;  /* 0x0002000d01007387 */ /* 0x0001e20000100800 */
[----:B------:R-:W-:-:S13]  /*17020*/  ISETP.GE.U32.AND.EX P1, PT, R13, UR5, PT, P1 ;  /* 0x000000050d007c0c */ /* 0x000fda000bf26110 */
[----:B0-----:R-:W-:Y:S05]  /*17030*/  @P1 BRA `(.L_x_553) ;  /* 0x0000000400641947 */ /* 0x001fea0003800000 */
[----:B------:R-:W0:Y:S01]  /*17040*/  S2R R7, SR_CTAID.X ;  /* 0x0000000000077919 */ /* 0x000e220000002500 */
[----:B------:R-:W-:Y:S01]  /*17050*/  ULDC UR4, c[0x0][0x150] ;  /* 0x0000540000047ab9 */ /* 0x000fe20000000800 */
[----:B------:R-:W1:Y:S01]  /*17060*/  LDC R4, c[0x0][0x144] ;  /* 0x00005100ff047b82 */ /* 0x000e620000000800 */
[----:B------:R-:W-:Y:S01]  /*17070*/  UISETP.NE.AND UP0, UPT, UR46, URZ, UPT ;  /* 0x0000003f2e00728c */ /* 0x000fe2000bf05270 */
[----:B------:R-:W2:Y:S01]  /*17080*/  S2R R5, SR_CTAID.Y ;  /* 0x0000000000057919 */ /* 0x000ea20000002600 */
[----:B------:R-:W-:-:S04]  /*17090*/  ULDC UR7, c[0x0][0x630] ;  /* 0x00018c0000077ab9 */ /* 0x000fc80000000800 */
[----:B------:R-:W-:Y:S01]  /*170a0*/  PLOP3.LUT P1, PT, PT, PT, UP0, 0x80, 0x0 ;  /* 0x000000000000781c */ /* 0x000fe20003f2f008 */
[----:B------:R-:W3:Y:S01]  /*170b0*/  LDC R10, c[0x0][0x148] ;  /* 0x00005200ff0a7b82 */ /* 0x000ee20000000800 */
[----:B0-----:R-:W-:Y:S02]  /*170c0*/  I2FP.F32.U32 R2, R7 ;  /* 0x0000000700027245 */ /* 0x001fe40000201000 */
[----:B--2---:R-:W-:-:S03]  /*170d0*/  I2FP.F32.U32 R3, R5 ;  /* 0x0000000500037245 */ /* 0x004fc60000201000 */
[----:B------:R-:W-:Y:S01]  /*170e0*/  FMUL R2, R2, UR4 ;  /* 0x0000000402027c20 */ /* 0x000fe20008400000 */
[----:B------:R-:W-:Y:S02]  /*170f0*/  ULDC UR4, c[0x0][0x154] ;  /* 0x0000550000047ab9 */ /* 0x000fe40000000800 */
[----:B------:R-:W-:Y:S01]  /*17100*/  FMUL R9, R3, UR4 ;  /* 0x0000000403097c20 */ /* 0x000fe20008400000 */
[----:B------:R-:W-:Y:S02]  /*17110*/  ULDC.64 UR4, c[0x0][0x628] ;  /* 0x00018a0000047ab9 */ /* 0x000fe40000000a00 */
[----:B------:R-:W0:Y:S08]  /*17120*/  F2I.U32.TRUNC.NTZ R2, R2 ;  /* 0x0000000200027305 */ /* 0x000e30000020f000 */
[----:B------:R-:W2:Y:S01]  /*17130*/  F2I.U32.TRUNC.NTZ R9, R9 ;  /* 0x0000000900097305 */ /* 0x000ea2000020f000 */
[----:B0-----:R-:W-:-:S02]  /*17140*/  IMAD.MOV R3, RZ, RZ, -R2 ;  /* 0x000000ffff037224 */ /* 0x001fc400078e0a02 */
[----:B------:R-:W-:Y:S02]  /*17150*/  IMAD.MOV.U32 R2, RZ, RZ, R19 ;  /* 0x000000ffff027224 */ /* 0x000fe400078e0013 */
[----:B-1----:R-:W-:Y:S02]  /*17160*/  IMAD R7, R4, R3, R7 ;  /* 0x0000000304077224 */ /* 0x002fe400078e0207 */
[----:B--2---:R-:W-:-:S04]  /*17170*/  IMAD.MOV R3, RZ, RZ, -R9 ;  /* 0x000000ffff037224 */ /* 0x004fc800078e0a09 */
[----:B---3--:R-:W-:Y:S01]  /*17180*/  @P1 IMAD R7, R10, R3, R5 ;  /* 0x000000030a071224 */ /* 0x008fe200078e0205 */
[----:B------:R-:W-:Y:S01]  /*17190*/  ISETP.NE.U32.AND P1, PT, RZ, UR4, PT ;  /* 0x00000004ff007c0c */ /* 0x000fe2000bf25070 */
[----:B------:R-:W-:-:S03]  /*171a0*/  IMAD.MOV.U32 R3, RZ, RZ, R13 ;  /* 0x000000ffff037224 */ /* 0x000fc600078e000d */
[----:B------:R-:W-:-:S13]  /*171b0*/  ISETP.NE.AND.EX P1, PT, RZ, UR5, PT, P1 ;  /* 0x00000005ff007c0c */ /* 0x000fda000bf25310 */
[----:B------:R-:W-:Y:S05]  /*171c0*/  @!P1 BRA `(.L_x_554) ;  /* 0x0000000000289947 */ /* 0x000fea0003800000 */
[----:B------:R-:W-:Y:S02]  /*171d0*/  ULDC UR6, c[0x0][0x634] ;  /* 0x00018d0000067ab9 */ /* 0x000fe40000000800 */
[----:B------:R-:W-:-:S04]  /*171e0*/  IADD3 R3, P1, R19, UR6, RZ ;  /* 0x0000000613037c10 */ /* 0x000fc8000ff3e0ff */
[----:B------:R-:W-:-:S05]  /*171f0*/  IADD3.X R9, RZ, R13, RZ, P1, !PT ;  /* 0x0000000dff097210 */ /* 0x000fca0000ffe4ff */
[----:B------:R-:W-:-:S04]  /*17200*/  IMAD.WIDE.U32 R4, R9, UR4, RZ ;  /* 0x0000000409047c25 */ /* 0x000fc8000f8e00ff */
[----:B------:R-:W-:-:S04]  /*17210*/  IMAD.WIDE.U32 R4, P1, R3, UR5, R4 ;  /* 0x0000000503047c25 */ /* 0x000fc8000f820004 */
[----:B------:R-:W-:-:S04]  /*17220*/  IMAD.WIDE.U32 R2, R3, UR4, RZ ;  /* 0x0000000403027c25 */ /* 0x000fc8000f8e00ff */
[----:B------:R-:W-:Y:S01]  /*17230*/  IMAD.MOV.U32 R2, RZ, RZ, R5 ;  /* 0x000000ffff027224 */ /* 0x000fe200078e0005 */
[----:B------:R-:W-:Y:S01]  /*17240*/  IADD3 RZ, P3, R3, R4, RZ ;  /* 0x0000000403ff7210 */ /* 0x000fe20007f7e0ff */
[----:B------:R-:W-:-:S04]  /*17250*/  IMAD.X R3, RZ, RZ, RZ, P1 ;  /* 0x000000ffff037224 */ /* 0x000fc800008e06ff */
[----:B------:R-:W-:-:S08]  /*17260*/  IMAD.WIDE.U32.X R2, R9, UR5, R2, P3 ;  /* 0x0000000509027c25 */ /* 0x000fd000098e0402 */
.L_x_554:
[--C-:B------:R-:W-:Y:S01]  /*17270*/  SHF.R.U64 R9, R2, UR7, R3.reuse ;  /* 0x0000000702097c19 */ /* 0x100fe20008001203 */
[----:B------:R-:W-:Y:S01]  /*17280*/  ULDC.64 UR4, c[0x0][0x620] ;  /* 0x0001880000047ab9 */ /* 0x000fe20000000a00 */
[----:B------:R-:W-:Y:S01]  /*17290*/  SHF.R.U32.HI R2, RZ, UR7, R3 ;  /* 0x00000007ff027c19 */ /* 0x000fe20008011603 */
[----:B------:R-:W-:Y:S01]  /*172a0*/  IMAD.MOV.U32 R3, RZ, RZ, R13 ;  /* 0x000000ffff037224 */ /* 0x000fe200078e000d */
[----:B------:R-:W-:Y:S01]  /*172b0*/  IADD3 R11, P1, RZ, -R9, RZ ;  /* 0x80000009ff0b7210 */ /* 0x000fe20007f3e0ff */
[----:B------:R-:W-:-:S04]  /*172c0*/  ULDC.64 UR6, c[0x0][0x640] ;  /* 0x0001900000067ab9 */ /* 0x000fc80000000a00 */
[----:B------:R-:W-:Y:S01]  /*172d0*/  IMAD.X R2, RZ, RZ, ~R2, P1 ;  /* 0x000000ffff027224 */ /* 0x000fe200008e0e02 */
[----:B------:R-:W-:-:S03]  /*172e0*/  ISETP.NE.U32.AND P1, PT, RZ, UR6, PT ;  /* 0x00000006ff007c0c */ /* 0x000fc6000bf25070 */
[----:B------:R-:W-:Y:S01]  /*172f0*/  IMAD R2, R2, UR4, RZ ;  /* 0x0000000402027c24 */ /* 0x000fe2000f8e02ff */
[----:B------:R-:W-:-:S03]  /*17300*/  ISETP.NE.AND.EX P1, PT, RZ, UR7, PT, P1 ;  /* 0x00000007ff007c0c */ /* 0x000fc6000bf25310 */
[----:B------:R-:W-:Y:S02]  /*17310*/  IMAD R5, R11, UR5, R2 ;  /* 0x000000050b057c24 */ /* 0x000fe4000f8e0202 */
[----:B------:R-:W-:-:S04]  /*17320*/  IMAD.MOV.U32 R2, RZ, RZ, R19 ;  /* 0x000000ffff027224 */ /* 0x000fc800078e0013 */
[----:B------:R-:W-:Y:S01]  /*17330*/  IMAD.WIDE.U32 R2, R11, UR4, R2 ;  /* 0x000000040b027c25 */ /* 0x000fe2000f8e0002 */
[----:B------:R-:W-:-:S03]  /*17340*/  ULDC UR4, c[0x0][0x618] ;  /* 0x0001860000047ab9 */ /* 0x000fc60000000800 */
[----:B------:R-:W-:-:S05]  /*17350*/  IMAD.IADD R3, R3, 0x1, R5 ;  /* 0x0000000103037824 */ /* 0x000fca00078e0205 */
[--C-:B------:R-:W-:Y:S02]  /*17360*/  SHF.R.U64 R10, R2, UR4, R3.reuse ;  /* 0x00000004020a7c19 */ /* 0x100fe40008001203 */
[----:B------:R-:W-:Y:S01]  /*17370*/  SHF.R.U32.HI R3, RZ, UR4, R3 ;  /* 0x00000004ff037c19 */ /* 0x000fe20008011603 */
[----:B------:R-:W-:-:S03]  /*17380*/  ULDC UR4, c[0x0][0x608] ;  /* 0x0001820000047ab9 */ /* 0x000fc60000000800 */
[--C-:B------:R-:W-:Y:S02]  /*17390*/  SHF.R.U64 R12, R10, UR4, R3.reuse ;  /* 0x000000040a0c7c19 */ /* 0x100fe40008001203 */
[----:B------:R-:W-:Y:S01]  /*173a0*/  SHF.R.U32.HI R3, RZ, UR4, R3 ;  /* 0x00000004ff037c19 */ /* 0x000fe20008011603 */
[----:B------:R-:W-:-:S03]  /*173b0*/  ULDC UR4, c[0x0][0x658] ;  /* 0x0001960000047ab9 */ /* 0x000fc60000000800 */
[--C-:B------:R-:W-:Y:S02]  /*173c0*/  SHF.R.U64 R11, R12, UR4, R3.reuse ;  /* 0x000000040c0b7c19 */ /* 0x100fe40008001203 */
[----:B------:R-:W-:-:S03]  /*173d0*/  SHF.R.U32.HI R13, RZ, UR4, R3 ;  /* 0x00000004ff0d7c19 */ /* 0x000fc60008011603 */
[----:B------:R-:W-:Y:S01]  /*173e0*/  IMAD.MOV.U32 R2, RZ, RZ, R11 ;  /* 0x000000ffff027224 */ /* 0x000fe200078e000b */
[----:B------:R-:W-:Y:S01]  /*173f0*/  MOV R3, R13 ;  /* 0x0000000d00037202 */ /* 0x000fe20000000f00 */
[----:B------:R-:W-:Y:S06]  /*17400*/  @!P1 BRA `(.L_x_555) ;  /* 0x0000000000289947 */ /* 0x000fec0003800000 */
[----:B------:R-:W-:Y:S02]  /*17410*/  ULDC UR4, c[0x0][0x64c] ;  /* 0x0001930000047ab9 */ /* 0x000fe40000000800 */
[----:B------:R-:W-:-:S05]  /*17420*/  IADD3 R3, P1, R11, UR4, RZ ;  /* 0x000000040b037c10 */ /* 0x000fca000ff3e0ff */
[----:B------:R-:W-:-:S04]  /*17430*/  IMAD.X R13, RZ, RZ, R13, P1 ;  /* 0x000000ffff0d7224 */ /* 0x000fc800008e060d */
[----:B------:R-:W-:-:S04]  /*17440*/  IMAD.WIDE.U32 R4, R13, UR6, RZ ;  /* 0x000000060d047c25 */ /* 0x000fc8000f8e00ff */
[----:B------:R-:W-:-:S04]  /*17450*/  IMAD.WIDE.U32 R4, P1, R3, UR7, R4 ;  /* 0x0000000703047c25 */ /* 0x000fc8000f820004 */
[----:B------:R-:W-:-:S04]  /*17460*/  IMAD.WIDE.U32 R2, R3, UR6, RZ ;  /* 0x0000000603027c25 */ /* 0x000fc8000f8e00ff */
[----:B------:R-:W-:Y:S01]  /*17470*/  IMAD.MOV.U32 R2, RZ, RZ, R5 ;  /* 0x000000ffff027224 */ /* 0x000fe200078e0005 */
[----:B------:R-:W-:Y:S01]  /*17480*/  IADD3 RZ, P3, R3, R4, RZ ;  /* 0x0000000403ff7210 */ /* 0x000fe20007f7e0ff */
[----:B------:R-:W-:-:S04]  /*17490*/  IMAD.X R3, RZ, RZ, RZ, P1 ;  /* 0x000000ffff037224 */ /* 0x000fc800008e06ff */
[----:B------:R-:W-:-:S08]  /*174a0*/  IMAD.WIDE.U32.X R2, R13, UR7, R2, P3 ;  /* 0x000000070d027c25 */ /* 0x000fd000098e0402 */
.L_x_555:
[----:B------:R-:W-:Y:S01]  /*174b0*/  ULDC UR4, c[0x0][0x648] ;  /* 0x0001920000047ab9 */ /* 0x000fe20000000800 */
[----:B------:R-:W-:Y:S01]  /*174c0*/  LOP3.LUT R12, R12, UR17, RZ, 0xc0, !PT ;  /* 0x000000110c0c7c12 */ /* 0x000fe2000f8ec0ff */
[----:B------:R-:W-:Y:S01]  /*174d0*/  UISETP.NE.AND UP0, UPT, UR46, URZ, UPT ;  /* 0x0000003f2e00728c */ /* 0x000fe2000bf05270 */
[----:B------:R-:W-:Y:S01]  /*174e0*/  SHF.R.U64 R3, R2, UR4, R3 ;  /* 0x0000000402037c19 */ /* 0x000fe20008001203 */
[----:B------:R-:W-:Y:S01]  /*174f0*/  ULDC UR4, c[0x0][0x638] ;  /* 0x00018e0000047ab9 */ /* 0x000fe20000000800 */
[----:B------:R-:W-:-:S03]  /*17500*/  IMAD.MOV.U32 R4, RZ, RZ, 0x1 ;  /* 0x00000001ff047424 */ /* 0x000fc600078e00ff */
[----:B------:R-:W-:Y:S01]  /*17510*/  IMAD.MOV R2, RZ, RZ, -R3 ;  /* 0x000000ffff027224 */ /* 0x000fe200078e0a03 */
[----:B------:R-:W-:Y:S01]  /*17520*/  PLOP3.LUT P1, PT, PT, PT, UP0, 0x40, 0x0 ;  /* 0x000000000000781c */ /* 0x000fe20003f2e808 */
[----:B------:R-:W-:Y:S01]  /*17530*/  IMAD R12, R3, UR16, R12 ;  /* 0x00000010030c7c24 */ /* 0x000fe2000f8e020c */
[----:B------:R-:W-:Y:S01]  /*17540*/  PLOP3.LUT P3, PT, PT, PT, UP0, 0x40, 0x0 ;  /* 0x000000000000781c */ /* 0x000fe20003f6e808 */
[----:B------:R-:W-:Y:S01]  /*17550*/  IMAD R11, R2, UR4, R11 ;  /* 0x00000004020b7c24 */ /* 0x000fe2000f8e020b */
[----:B------:R-:W-:Y:S01]  /*17560*/  ULDC UR4, c[0x0][0x610] ;  /* 0x0001840000047ab9 */ /* 0x000fe20000000800 */
[----:B------:R-:W-:Y:S01]  /*17570*/  LOP3.LUT R2, R10, UR13, RZ, 0xc0, !PT ;  /* 0x0000000d0a027c12 */ /* 0x000fe2000f8ec0ff */
[----:B------:R-:W-:Y:S01]  /*17580*/  IMAD R7, R12, UR4, R7 ;  /* 0x000000040c077c24 */ /* 0x000fe2000f8e0207 */
[----:B------:R-:W-:-:S03]  /*17590*/  ULDC UR4, c[0x0][0x600] ;  /* 0x0001800000047ab9 */ /* 0x000fc60000000800 */
[----:B------:R-:W-:-:S05]  /*175a0*/  IMAD R2, R11, UR4, R2 ;  /* 0x000000040b027c24 */ /* 0x000fca000f8e0202 */
[----:B------:R-:W-:Y:S02]  /*175b0*/  SEL R3, R2, R7, P1 ;  /* 0x0000000702037207 */ /* 0x000fe40000800000 */
[----:B------:R-:W-:-:S07]  /*175c0*/  SEL R2, R7, R2, P3 ;  /* 0x0000000207027207 */ /* 0x000fce0001800000 */
.L_x_553:
[----:B------:R-:W-:Y:S05]  /*175d0*/  BSYNC B1 ;  /* 0x0000000000017941 */ /* 0x000fea0003800000 */
.L_x_552:
[----:B------:R-:W-:-:S13]  /*175e0*/  LOP3.LUT P1, RZ, R4, 0xff, RZ, 0xc0, !PT ;  /* 0x000000ff04ff7812 */ /* 0x000fda000782c0ff */
[----:B------:R-:W-:Y:S05]  /*175f0*/  @P1 BRA `(.L_x_556) ;  /* 0xfffffff000881947 */ /* 0x000fea000383ffff */
[----:B------:R-:W-:Y:S05]  /*17600*/  BSYNC B0 ;  /* 0x0000000000007941 */ /* 0x000fea0003800000 */
.L_x_544:
[----:B------:R-:W-:-:S03]  /*17610*/  UMOV UR4, 0xffffffff ;  /* 0xffffffff00047882 */ /* 0x000fc60000000000 */
[----:B------:R-:W-:Y:S05]  /*17620*/  BRA.DIV UR4, `(.L_x_557) ;  /* 0x0000000604887947 */ /* 0x000fea000b800000 */
[----:B------:R-:W-:-:S13]  /*17630*/  ELECT P6, URZ, PT ;  /* 0x00000000003f782f */ /* 0x000fda00038c0000 */
.L_x_574:
[----:B------:R-:W-:Y:S04]  /*17640*/  BSSY B0, `(.L_x_558) ;  /* 0x0000047000007945 */ /* 0x000fe80003800000 */
[----:B------:R-:W-:Y:S05]  /*17650*/  @!P6 BRA `(.L_x_559) ;  /* 0x000000040014e947 */ /* 0x000fea0003800000 */
[----:B------:R-:W-:-:S04]  /*17660*/  ULOP3.LUT UR4, UR40, 0x2, URZ, 0xfc, !UPT ;  /* 0x0000000228047892 */ /* 0x000fc8000f8efc3f */
[----:B------:R-:W-:-:S06]  /*17670*/  UISETP.NE.AND UP0, UPT, UR4, 0x3, UPT ;  /* 0x000000030400788c */ /* 0x000fcc000bf05270 */
[----:B------:R-:W-:-:S13]  /*17680*/  PLOP3.LUT P0, PT, PT, PT, UP0, 0x80, 0x0 ;  /* 0x000000000000781c */ /* 0x000fda0003f0f008 */
[----:B------:R-:W-:Y:S05]  /*17690*/  @!P0 BRA `(.L_x_560) ;  /* 0x0000000000048947 */ /* 0x000fea0003800000 */
[----:B------:R-:W-:Y:S01]  /*176a0*/  BPT.TRAP 0x1 ;  /* 0x000000040000795c */ /* 0x000fe20000300000 */
.L_x_560:
[----:B------:R-:W0:Y:S01]  /*176b0*/  S2R R3, SR_CgaCtaId ;  /* 0x0000000000037919 */ /* 0x000e220000008800 */
[----:B------:R-:W-:-:S04]  /*176c0*/  MOV R2, 0x400 ;  /* 0x0000040000027802 */ /* 0x000fc80000000f00 */
[----:B0-----:R-:W-:Y:S02]  /*176d0*/  LEA R3, R3, R2, 0x18 ;  /* 0x0000000203037211 */ /* 0x001fe400078ec0ff */
[----:B------:R-:W-:-:S03]  /*176e0*/  SHF.L.U32 R2, R0, 0x1f, RZ ;  /* 0x0000001f00027819 */ /* 0x000fc600000006ff */
[----:B------:R-:W-:-:S04]  /*176f0*/  VIADD R3, R3, 0x38 ;  /* 0x0000003803037836 */ /* 0x000fc80000000000 */
[----:B------:R-:W-:-:S04]  /*17700*/  IMAD R5, R6, 0x8, R3 ;  /* 0x0000000806057824 */ /* 0x000fc800078e0203 */
[----:B------:R-:W0:Y:S02]  /*17710*/  SYNCS.PHASECHK.TRANS64.TRYWAIT P0, [R5+URZ], R2 ;  /* 0x00000002050075a7 */ /* 0x000e24000800017f */
[----:B0-----:R-:W-:Y:S05]  /*17720*/  @!P0 BRA `(.L_x_561) ;  /* 0x0000000400688947 */ /* 0x001fea0003800000 */
.L_x_575:
[----:B------:R-:W-:-:S04]  /*17730*/  IADD3 R6, R6, 0x1, RZ ;  /* 0x0000000106067810 */ /* 0x000fc80007ffe0ff */
[----:B------:R-:W-:-:S04]  /*17740*/  ISETP.NE.AND P0, PT, R6, 0x7, PT ;  /* 0x000000070600780c */ /* 0x000fc80003f05270 */
[----:B0-----:R-:W-:Y:S02]  /*17750*/  SEL R5, RZ, 0x1, P0 ;  /* 0x00000001ff057807 */ /* 0x001fe40000000000 */
[----:B------:R-:W-:Y:S02]  /*17760*/  SEL R6, R6, RZ, P0 ;  /* 0x000000ff06067207 */ /* 0x000fe40000000000 */
[----:B------:R-:W-:-:S03]  /*17770*/  LOP3.LUT R5, R0, R5, RZ, 0x3c, !PT ;  /* 0x0000000500057212 */ /* 0x000fc600078e3cff */
[----:B------:R-:W-:Y:S01]  /*17780*/  IMAD R7, R6, 0x8, R3 ;  /* 0x0000000806077824 */ /* 0x000fe200078e0203 */
[----:B------:R-:W-:-:S04]  /*17790*/  SHF.L.U32 R0, R5, 0x1f, RZ ;  /* 0x0000001f05007819 */ /* 0x000fc800000006ff */
[----:B------:R-:W0:Y:S02]  /*177a0*/  SYNCS.PHASECHK.TRANS64.TRYWAIT P0, [R7+URZ], R0 ;  /* 0x00000000070075a7 */ /* 0x000e24000800017f */
[----:B0-----:R-:W-:Y:S05]  /*177b0*/  @!P0 BRA `(.L_x_562) ;  /* 0x0000000400588947 */ /* 0x001fea0003800000 */
.L_x_576:
[----:B0-----:R-:W-:-:S05]  /*177c0*/  VIADD R0, R6, 0x1 ;  /* 0x0000000106007836 */ /* 0x001fca0000000000 */
[----:B------:R-:W-:-:S04]  /*177d0*/  ISETP.NE.AND P0, PT, R0, 0x7, PT ;  /* 0x000000070000780c */ /* 0x000fc80003f05270 */
[----:B------:R-:W-:Y:S02]  /*177e0*/  SEL R2, RZ, 0x1, P0 ;  /* 0x00000001ff027807 */ /* 0x000fe40000000000 */
[----:B------:R-:W-:Y:S02]  /*177f0*/  SEL R4, R0, RZ, P0 ;  /* 0x000000ff00047207 */ /* 0x000fe40000000000 */
[----:B------:R-:W-:-:S03]  /*17800*/  LOP3.LUT R5, R5, R2, RZ, 0x3c, !PT ;  /* 0x0000000205057212 */ /* 0x000fc600078e3cff */
[----:B------:R-:W-:Y:S01]  /*17810*/  IMAD R7, R4, 0x8, R3 ;  /* 0x0000000804077824 */ /* 0x000fe200078e0203 */
[----:B------:R-:W-:-:S04]  /*17820*/  SHF.L.U32 R0, R5, 0x1f, RZ ;  /* 0x0000001f05007819 */ /* 0x000fc800000006ff */
[----:B------:R-:W0:Y:S02]  /*17830*/  SYNCS.PHASECHK.TRANS64.TRYWAIT P0, [R7+URZ], R0 ;  /* 0x00000000070075a7 */ /* 0x000e24000800017f */
[----:B0-----:R-:W-:Y:S05]  /*17840*/  @!P0 BRA `(.L_x_563) ;  /* 0x0000000400488947 */ /* 0x001fea0003800000 */
.L_x_577:
        /* <DEDUP_REMOVED lines=9> */
.L_x_578:
        /* <DEDUP_REMOVED lines=9> */
.L_x_579:
[----:B0-----:R-:W-:-:S04]  /*17970*/  IADD3 R0, R4, 0x1, RZ ;  /* 0x0000000104007810 */ /* 0x001fc80007ffe0ff */
        /* <DEDUP_REMOVED lines=8> */
.L_x_580:
[----:B0-----:R-:W-:-:S05]  /*17a00*/  VIADD R0, R4, 0x1 ;  /* 0x0000000104007836 */ /* 0x001fca0000000000 */
[----:B------:R-:W-:-:S04]  /*17a10*/  ISETP.NE.AND P0, PT, R0, 0x7, PT ;  /* 0x000000070000780c */ /* 0x000fc80003f05270 */
[----:B------:R-:W-:Y:S02]  /*17a20*/  SEL R2, RZ, 0x1, P0 ;  /* 0x00000001ff027807 */ /* 0x000fe40000000000 */
[----:B------:R-:W-:Y:S02]  /*17a30*/  SEL R0, R0, RZ, P0 ;  /* 0x000000ff00007207 */ /* 0x000fe40000000000 */
[----:B------:R-:W-:-:S03]  /*17a40*/  LOP3.LUT R2, R5, R2, RZ, 0x3c, !PT ;  /* 0x0000000205027212 */ /* 0x000fc600078e3cff */
[----:B------:R-:W-:Y:S01]  /*17a50*/  IMAD R3, R0, 0x8, R3 ;  /* 0x0000000800037824 */ /* 0x000fe200078e0203 */
[----:B------:R-:W-:-:S07]  /*17a60*/  SHF.L.U32 R0, R2, 0x1f, RZ ;  /* 0x0000001f02007819 */ /* 0x000fce00000006ff */
.L_x_567:
[----:B0-----:R0:W1:Y:S02]  /*17a70*/  SYNCS.PHASECHK.TRANS64.TRYWAIT P0, [R3+URZ], R0 ;  /* 0x00000000030075a7 */ /* 0x001064000800017f */
[----:B-1----:R-:W-:Y:S05]  /*17a80*/  @!P0 NANOSLEEP.SYNCS 0x989680 ;  /* 0x009896800000895d */ /* 0x002fea0003900000 */
[----:B------:R-:W1:Y:S02]  /*17a90*/  @!P0 SYNCS.PHASECHK.TRANS64 P0, [R3+URZ], R0 ;  /* 0x00000000030085a7 */ /* 0x000e64000800007f */
[----:B-1----:R-:W-:Y:S05]  /*17aa0*/  @!P0 BRA `(.L_x_567) ;  /* 0xfffffffc00f08947 */ /* 0x002fea000383ffff */
.L_x_559:
[----:B------:R-:W-:Y:S05]  /*17ab0*/  BSYNC B0 ;  /* 0x0000000000007941 */ /* 0x000fea0003800000 */
.L_x_558:
[----:B------:R-:W-:Y:S05]  /*17ac0*/  EXIT ;  /* 0x000000000000794d */ /* 0x000fea0003800000 */
.L_x_17:
[----:B-1----:R1:W4:Y:S02]  /*17ad0*/  SYNCS.PHASECHK.TRANS64.TRYWAIT P1, [R3+URZ], R0 ;  /* 0x00000000030075a7 */ /* 0x002324000802017f */
[----:B----4-:R-:W-:Y:S05]  /*17ae0*/  @!P1 NANOSLEEP.SYNCS 0x989680 ;  /* 0x009896800000995d */ /* 0x010fea0003900000 */
[----:B------:R-:W4:Y:S02]  /*17af0*/  @!P1 SYNCS.PHASECHK.TRANS64 P1, [R3+URZ], R0 ;  /* 0x00000000030095a7 */ /* 0x000f24000802007f */
[----:B----4-:R-:W-:Y:S05]  /*17b00*/  @!P1 BRA `(.L_x_17) ;  /* 0xfffffffc00f09947 */ /* 0x010fea000383ffff */
[----:B------:R-:W-:Y:S05]  /*17b10*/  BRA `(.L_x_16) ;  /* 0xfffffe9800587947 */ /* 0x000fea000383ffff */
.L_x_22:
[----:B-1----:R-:W-:-:S04]  /*17b20*/  IMAD.U32 R5, RZ, RZ, UR4 ;  /* 0x00000004ff057e24 */ /* 0x002fc8000f8e00ff */
[----:B------:R1:W2:Y:S03]  /*17b30*/  SYNCS.PHASECHK.TRANS64.TRYWAIT P1, [R5+URZ], R4 ;  /* 0x00000004050075a7 */ /* 0x0002a6000802017f */
[----:B--2---:R-:W-:Y:S05]  /*17b40*/  @!P1 NANOSLEEP.SYNCS 0x989680 ;  /* 0x009896800000995d */ /* 0x004fea0003900000 */
[----:B------:R-:W2:Y:S02]  /*17b50*/  @!P1 SYNCS.PHASECHK.TRANS64 P1, [R5+URZ], R4 ;  /* 0x00000004050095a7 */ /* 0x000ea4000802007f */
[----:B--2---:R-:W-:Y:S05]  /*17b60*/  @!P1 BRA `(.L_x_22) ;  /* 0xfffffffc00ec9947 */ /* 0x004fea000383ffff */
[----:B------:R-:W-:Y:S05]  /*17b70*/  BRA `(.L_x_21) ;  /* 0xfffffeac00b47947 */ /* 0x000fea000383ffff */
.L_x_545:
[----:B------:R-:W-:Y:S01]  /*17b80*/  BSSY B1, `(.L_x_568) ;  /* 0x0000006000017945 */ /* 0x000fe20003800000 */
[----:B------:R-:W-:-:S07]  /*17b90*/  IMAD.MOV.U32 R15, RZ, RZ, -0x1 ;  /* 0xffffffffff0f7424 */ /* 0x000fce00078e00ff */
[----:B------:R-:W-:Y:S05]  /*17ba0*/  WARPSYNC.COLLECTIVE R15, `(.L_x_569) ;  /* 0x000000000f0c7348 */ /* 0x000fea0003c00000 */
[----:B------:R-:W-:Y:S02]  /*17bb0*/  ELECT P6, UR62, PT ;  /* 0x00000000003e782f */ /* 0x000fe400038c0000 */
[----:B------:R-:W-:Y:S01]  /*17bc0*/  MOV R14, UR62 ;  /* 0x0000003e000e7c02 */ /* 0x000fe20008000f00 */
[----:B------:R-:W-:Y:S10]  /*17bd0*/  ENDCOLLECTIVE ;  /* 0x000000000000791b */ /* 0x000ff40003800000 */
.L_x_569:
[----:B------:R-:W-:Y:S05]  /*17be0*/  BSYNC B1 ;  /* 0x0000000000017941 */ /* 0x000fea0003800000 */
.L_x_568:
[----:B------:R-:W-:Y:S05]  /*17bf0*/  BRA `(.L_x_570) ;  /* 0xffffffec00147947 */ /* 0x000fea000383ffff */
.L_x_548:
[----:B0-----:R0:W1:Y:S02]  /*17c00*/  SYNCS.PHASECHK.TRANS64.TRYWAIT P1, [R7+URZ+0x38], R20 ;  /* 0x00003814070075a7 */ /* 0x001064000802017f */
[----:B-1----:R-:W-:Y:S05]  /*17c10*/  @!P1 NANOSLEEP.SYNCS 0x989680 ;  /* 0x009896800000995d */ /* 0x002fea0003900000 */
[----:B------:R-:W1:Y:S02]  /*17c20*/  @!P1 SYNCS.PHASECHK.TRANS64 P1, [R7+URZ+0x38], R20 ;  /* 0x00003814070095a7 */ /* 0x000e64000802007f */
[----:B-1----:R-:W-:Y:S05]  /*17c30*/  @!P1 BRA `(.L_x_548) ;  /* 0xfffffffc00f09947 */ /* 0x002fea000383ffff */
[----:B------:R-:W-:Y:S05]  /*17c40*/  BRA `(.L_x_571) ;  /* 0xffffffec00607947 */ /* 0x000fea000383ffff */
.L_x_557:
[----:B------:R-:W-:Y:S01]  /*17c50*/  BSSY B0, `(.L_x_572) ;  /* 0x0000006000007945 */ /* 0x000fe20003800000 */
[----:B------:R-:W-:-:S07]  /*17c60*/  IMAD.MOV.U32 R15, RZ, RZ, -0x1 ;  /* 0xffffffffff0f7424 */ /* 0x000fce00078e00ff */
[----:B------:R-:W-:Y:S05]  /*17c70*/  WARPSYNC.COLLECTIVE R15, `(.L_x_573) ;  /* 0x000000000f0c7348 */ /* 0x000fea0003c00000 */
[----:B------:R-:W-:Y:S02]  /*17c80*/  ELECT P6, UR62, PT ;  /* 0x00000000003e782f */ /* 0x000fe400038c0000 */
[----:B------:R-:W-:Y:S01]  /*17c90*/  MOV R14, UR62 ;  /* 0x0000003e000e7c02 */ /* 0x000fe20008000f00 */
[----:B------:R-:W-:Y:S10]  /*17ca0*/  ENDCOLLECTIVE ;  /* 0x000000000000791b */ /* 0x000ff40003800000 */
.L_x_573:
[----:B------:R-:W-:Y:S05]  /*17cb0*/  BSYNC B0 ;  /* 0x0000000000007941 */ /* 0x000fea0003800000 */
.L_x_572:
[----:B------:R-:W-:Y:S05]  /*17cc0*/  BRA `(.L_x_574) ;  /* 0xfffffff8005c7947 */ /* 0x000fea000383ffff */
.L_x_561:
[----:B0-----:R0:W1:Y:S02]  /*17cd0*/  SYNCS.PHASECHK.TRANS64.TRYWAIT P0, [R5+URZ], R2 ;  /* 0x00000002050075a7 */ /* 0x001064000800017f */
[----:B-1----:R-:W-:Y:S05]  /*17ce0*/  @!P0 NANOSLEEP.SYNCS 0x989680 ;  /* 0x009896800000895d */ /* 0x002fea0003900000 */
[----:B------:R-:W1:Y:S02]  /*17cf0*/  @!P0 SYNCS.PHASECHK.TRANS64 P0, [R5+URZ], R2 ;  /* 0x00000002050085a7 */ /* 0x000e64000800007f */
[----:B-1----:R-:W-:Y:S05]  /*17d00*/  @!P0 BRA `(.L_x_561) ;  /* 0xfffffffc00f08947 */ /* 0x002fea000383ffff */
[----:B------:R-:W-:Y:S05]  /*17d10*/  BRA `(.L_x_575) ;  /* 0xfffffff800847947 */ /* 0x000fea000383ffff */
.L_x_562:
[----:B0-----:R0:W1:Y:S02]  /*17d20*/  SYNCS.PHASECHK.TRANS64.TRYWAIT P0, [R7+URZ], R0 ;  /* 0x00000000070075a7 */ /* 0x001064000800017f */
[----:B-1----:R-:W-:Y:S05]  /*17d30*/  @!P0 NANOSLEEP.SYNCS 0x989680 ;  /* 0x009896800000895d */ /* 0x002fea0003900000 */
[----:B------:R-:W1:Y:S02]  /*17d40*/  @!P0 SYNCS.PHASECHK.TRANS64 P0, [R7+URZ], R0 ;  /* 0x00000000070085a7 */ /* 0x000e64000800007f */
[----:B-1----:R-:W-:Y:S05]  /*17d50*/  @!P0 BRA `(.L_x_562) ;  /* 0xfffffffc00f08947 */ /* 0x002fea000383ffff */
[----:B------:R-:W-:Y:S05]  /*17d60*/  BRA `(.L_x_576) ;  /* 0xfffffff800947947 */ /* 0x000fea000383ffff */
.L_x_563:
[----:B0-----:R0:W1:Y:S02]  /*17d70*/  SYNCS.PHASECHK.TRANS64.TRYWAIT P0, [R7+URZ], R0 ;  /* 0x00000000070075a7 */ /* 0x001064000800017f */
[----:B-1----:R-:W-:Y:S05]  /*17d80*/  @!P0 NANOSLEEP.SYNCS 0x989680 ;  /* 0x009896800000895d */ /* 0x002fea0003900000 */
[----:B------:R-:W1:Y:S02]  /*17d90*/  @!P0 SYNCS.PHASECHK.TRANS64 P0, [R7+URZ], R0 ;  /* 0x00000000070085a7 */ /* 0x000e64000800007f */
[----:B-1----:R-:W-:Y:S05]  /*17da0*/  @!P0 BRA `(.L_x_563) ;  /* 0xfffffffc00f08947 */ /* 0x002fea000383ffff */
[----:B------:R-:W-:Y:S05]  /*17db0*/  BRA `(.L_x_577) ;  /* 0xfffffff800a47947 */ /* 0x000fea000383ffff */
.L_x_564:
[----:B0-----:R0:W1:Y:S02]  /*17dc0*/  SYNCS.PHASECHK.TRANS64.TRYWAIT P0, [R7+URZ], R0 ;  /* 0x00000000070075a7 */ /* 0x001064000800017f */
[----:B-1----:R-:W-:Y:S05]  /*17dd0*/  @!P0 NANOSLEEP.SYNCS 0x989680 ;  /* 0x009896800000895d */ /* 0x002fea0003900000 */
[----:B------:R-:W1:Y:S02]  /*17de0*/  @!P0 SYNCS.PHASECHK.TRANS64 P0, [R7+URZ], R0 ;  /* 0x00000000070085a7 */ /* 0x000e64000800007f */
[----:B-1----:R-:W-:Y:S05]  /*17df0*/  @!P0 BRA `(.L_x_564) ;  /* 0xfffffffc00f08947 */ /* 0x002fea000383ffff */
[----:B------:R-:W-:Y:S05]  /*17e00*/  BRA `(.L_x_578) ;  /* 0xfffffff800b47947 */ /* 0x000fea000383ffff */
.L_x_565:
[----:B0-----:R0:W1:Y:S02]  /*17e10*/  SYNCS.PHASECHK.TRANS64.TRYWAIT P0, [R7+URZ], R0 ;  /* 0x00000000070075a7 */ /* 0x001064000800017f */
[----:B-1----:R-:W-:Y:S05]  /*17e20*/  @!P0 NANOSLEEP.SYNCS 0x989680 ;  /* 0x009896800000895d */ /* 0x002fea0003900000 */
[----:B------:R-:W1:Y:S02]  /*17e30*/  @!P0 SYNCS.PHASECHK.TRANS64 P0, [R7+URZ], R0 ;  /* 0x00000000070085a7 */ /* 0x000e64000800007f */
[----:B-1----:R-:W-:Y:S05]  /*17e40*/  @!P0 BRA `(.L_x_565) ;  /* 0xfffffffc00f08947 */ /* 0x002fea000383ffff */
[----:B------:R-:W-:Y:S05]  /*17e50*/  BRA `(.L_x_579) ;  /* 0xfffffff800c47947 */ /* 0x000fea000383ffff */
.L_x_566:
[----:B0-----:R0:W1:Y:S02]  /*17e60*/  SYNCS.PHASECHK.TRANS64.TRYWAIT P0, [R7+URZ], R0 ;  /* 0x00000000070075a7 */ /* 0x001064000800017f */
[----:B-1----:R-:W-:Y:S05]  /*17e70*/  @!P0 NANOSLEEP.SYNCS 0x989680 ;  /* 0x009896800000895d */ /* 0x002fea0003900000 */
[----:B------:R-:W1:Y:S02]  /*17e80*/  @!P0 SYNCS.PHASECHK.TRANS64 P0, [R7+URZ], R0 ;  /* 0x00000000070085a7 */ /* 0x000e64000800007f */
[----:B-1----:R-:W-:Y:S05]  /*17e90*/  @!P0 BRA `(.L_x_566) ;  /* 0xfffffffc00f08947 */ /* 0x002fea000383ffff */
[----:B------:R-:W-:Y:S05]  /*17ea0*/  BRA `(.L_x_580) ;  /* 0xfffffff800d47947 */ /* 0x000fea000383ffff */
.L_x_581:
[----:B------:R-:W-:-:S00]  /*17eb0*/  BRA `(.L_x_581) ;  /* 0xfffffffc00fc7947 */ /* 0x000fc0000383ffff */
[----:B------:R-:W-:-:S00]  /*17ec0*/  NOP ;  /* 0x0000000000007918 */ /* 0x000fc00000000000 */
        /* <DEDUP_REMOVED lines=11> */
.L_x_582:


//--------------------- .nv.global.init           --------------------------
	.section	.nv.global.init,"aw",@progbits
.nv.global.init:
	.type		$str$22,@object
	.size		$str$22,($str$23 - $str$22)
$str$22:
        /*0000*/ 	.byte	0x6b, 0x5f, 0x74, 0x69, 0x6c, 0x65, 0x5f, 0x63, 0x6f, 0x75, 0x6e, 0x74, 0x20, 0x3e, 0x3d, 0x20
        /*0010*/ 	.byte	0x31, 0x00
	.type		$str$23,@object
	.size		$str$23,(__unnamed_1 - $str$23)
$str$23:
        /*0012*/ 	.byte	0x2f, 0x74, 0x6d, 0x70, 0x2f, 0x63, 0x75, 0x74, 0x6c, 0x61, 0x73, 0x73, 0x5f, 0x73, 0x77, 0x65
        /*0022*/ 	.byte	0x65, 0x70, 0x5f, 0x73, 0x72, 0x63, 0x2f, 0x69, 0x6e, 0x63, 0x6c, 0x75, 0x64, 0x65, 0x2f, 0x63
        /*0032*/ 	.byte	0x75, 0x74, 0x6c, 0x61, 0x73, 0x73, 0x2f, 0x67, 0x65, 0x6d, 0x6d, 0x2f, 0x63, 0x6f, 0x6c, 0x6c
        /*0042*/ 	.byte	0x65, 0x63, 0x74, 0x69, 0x76, 0x65, 0x2f, 0x73, 0x6d, 0x39, 0x30, 0x5f, 0x6d, 0x6d, 0x61, 0x5f
        /*0052*/ 	.byte	0x74, 0x6d, 0x61, 0x5f, 0x67, 0x6d, 0x6d, 0x61, 0x5f, 0x73, 0x73, 0x5f, 0x77, 0x61, 0x72, 0x70
        /*0062*/ 	.byte	0x73, 0x70, 0x65, 0x63, 0x69, 0x61, 0x6c, 0x69, 0x7a, 0x65, 0x64, 0x2e, 0x68, 0x70, 0x70, 0x00
	.type		__unnamed_1,@object
	.size		__unnamed_1,(.L_0 - __unnamed_1)
__unnamed_1:
        /* <DEDUP_REMOVED lines=181> */
        /*0bc2*/ 	.byte	0x69, 0x64, 0x65, 0x6e, 0x74, 0x69, 0x74, 0x79, 0x5d, 0x00
.L_0:


//--------------------- .nv.shared._ZN7cutlass13device_kernelINS_4gemm6kernel13GemmUniversalIN4cute5tupleIJiiiiEEENS1_10collective13CollectiveMmaINS1_34MainloopSm90TmaGmmaWarpSpecializedILi7ENS5_IJNS4_1CILi1EEESB_SB_EEENS1_35KernelTmaWarpSpecializedCooperativeEEENS5_IJNSA_ILi256EEESF_NSA_ILi32EEEEEENS_10bfloat16_tENS5_IJSB_llEEESI_SJ_NS4_8TiledMMAINS4_8MMA_AtomIJNS4_4SM904GMMA28MMA_64x256x16_F32BF16BF16_SSILNSN_5MajorE1ELSP_1ELNSN_7ScaleInE1ELSQ_1EEEEEENS4_6LayoutINS5_IJNSA_ILi2EEESB_SB_EEENS5_IJSB_NSA_ILi0EEESW_EEEEENS5_IJNS4_10UnderscoreESZ_SZ_EEEEENS4_13SM90_TMA_LOADENS4_14ComposedLayoutINS4_7SwizzleILi3ELi4ELi3EEENS4_18smem_ptr_flag_bitsILi16EEENST_INS5_IJNSA_ILi64EEENSA_ILi8EEEEEENS5_IJSB_S18_EEEEEEEvNS4_8identityES12_S1D_vS1E_EENS_8epilogue10collective6detail29Sm90TmaWarpSpecializedAdapterINS1H_15DefaultEpilogueISI_NS5_IJlSB_lEEES1L_NS1G_6thread17LinearCombinationISI_Li1EffLNS1M_9ScaleType4KindE0ELNS_15FloatRoundStyleE2ESI_EENS1_15EpilogueDefaultEEEEEvvEEEEvNT_6ParamsE --------------------------
	.section	.nv.shared._ZN7cutlass13device_kernelINS_4gemm6kernel13GemmUniversalIN4cute5tupleIJiiiiEEENS1_10collective13CollectiveMmaINS1_34MainloopSm90TmaGmmaWarpSpecializedILi7ENS5_IJNS4_1CILi1EEESB_SB_EEENS1_35KernelTmaWarpSpecializedCooperativeEEENS5_IJNSA_ILi256EEESF_NSA_ILi32EEEEEENS_10bfloat16_tENS5_IJSB_llEEESI_SJ_NS4_8TiledMMAINS4_8MMA_AtomIJNS4_4SM904GMMA28MMA_64x256x16_F32BF16BF16_SSILNSN_5MajorE1ELSP_1ELNSN_7ScaleInE1ELSQ_1EEEEEENS4_6LayoutINS5_IJNSA_ILi2EEESB_SB_EEENS5_IJSB_NSA_ILi0EEESW_EEEEENS5_IJNS4_10UnderscoreESZ_SZ_EEEEENS4_13SM90_TMA_LOADENS4_14ComposedLayoutINS4_7SwizzleILi3ELi4ELi3EEENS4_18smem_ptr_flag_bitsILi16EEENST_INS5_IJNSA_ILi64EEENSA_ILi8EEEEEENS5_IJSB_S18_EEEEEEEvNS4_8identityES12_S1D_vS1E_EENS_8epilogue10collective6detail29Sm90TmaWarpSpecializedAdapterINS1H_15DefaultEpilogueISI_NS5_IJlSB_lEEES1L_NS1G_6thread17LinearCombinationISI_Li1EffLNS1M_9ScaleType4KindE0ELNS_15FloatRoundStyleE2ESI_EENS1_15EpilogueDefaultEEEEEvvEEEEvNT_6ParamsE,"aw",@nobits
	.sectionflags	@""
	.align	16
	.zero		1024


//--------------------- .nv.shared.reserved.0     --------------------------
	.section	.nv.shared.reserved.0,"aw",@nobits
	.weak		__nv_reservedSMEM_offset_0_alias
	.size		__nv_reservedSMEM_offset_0_alias, 0, 0
	.other		__nv_reservedSMEM_offset_0_alias,@"STO_CUDA_RESERVED_SHARED STV_DEFAULT"
__nv_reservedSMEM_offset_0_alias:
	.zero		0


//--------------------- .nv.global                --------------------------
	.section	.nv.global,"aw",@nobits
.nv.global:
	.type		_ZN40_INTERNAL_51ace6c2_4_k_cu_5be966a2_188194cute1_E,@object
	.size		_ZN40_INTERNAL_51ace6c2_4_k_cu_5be966a2_188194cute1_E,(_ZN40_INTERNAL_51ace6c2_4_k_cu_5be966a2_188194cuda3std3__45__cpo6cbeginE - _ZN40_INTERNAL_51ace6c2_4_k_cu_5be966a2_188194cute1_E)
_ZN40_INTERNAL_51ace6c2_4_k_cu_5be966a2_188194cute1_E:
	.zero		1
	.type		_ZN40_INTERNAL_51ace6c2_4_k_cu_5be966a2_188194cuda3std3__45__cpo6cbeginE,@object
	.size		_ZN40_INTERNAL_51ace6c2_4_k_cu_5be966a2_188194cuda3std3__45__cpo6cbeginE,(_ZN40_INTERNAL_51ace6c2_4_k_cu_5be966a2_188194cuda3std3__48in_placeE - _ZN40_INTERNAL_51ace6c2_4_k_cu_5be966a2_188194cuda3std3__45__cpo6cbeginE)
_ZN40_INTERNAL_51ace6c2_4_k_cu_5be966a2_188194cuda3std3__45__cpo6cbeginE:
	.zero		1
	.type		_ZN40_INTERNAL_51ace6c2_4_k_cu_5be966a2_188194cuda3std3__48in_placeE,@object
	.size		_ZN40_INTERNAL_51ace6c2_4_k_cu_5be966a2_188194cuda3std3__48in_placeE,(_ZN40_INTERNAL_51ace6c2_4_k_cu_5be966a2_188194cuda3std6ranges3__45__cpo9iter_moveE - _ZN40_INTERNAL_51ace6c2_4_k_cu_5be966a2_188194cuda3std3__48in_placeE)
_ZN40_INTERNAL_51ace6c2_4_k_cu_5be966a2_188194cuda3std3__48in_placeE:
	.zero		1
	.type		_ZN40_INTERNAL_51ace6c2_4_k_cu_5be966a2_188194cuda3std6ranges3__45__cpo9iter_moveE,@object
	.size		_ZN40_INTERNAL_51ace6c2_4_k_cu_5be966a2_188194cuda3std6ranges3__45__cpo9iter_moveE,(_ZN40_INTERNAL_51ace6c2_4_k_cu_5be966a2_188194cuda3std3__45__cpo5beginE - _ZN40_INTERNAL_51ace6c2_4_k_cu_5be966a2_188194cuda3std6ranges3__45__cpo9iter_moveE)
_ZN40_INTERNAL_51ace6c2_4_k_cu_5be966a2_188194cuda3std6ranges3__45__cpo9iter_moveE:
	.zero		1
	.type		_ZN40_INTERNAL_51ace6c2_4_k_cu_5be966a2_188194cuda3std3__45__cpo5beginE,@object
	.size		_ZN40_INTERNAL_51ace6c2_4_k_cu_5be966a2_188194cuda3std3__45__cpo5beginE,(_ZN40_INTERNAL_51ace6c2_4_k_cu_5be966a2_188194cuda3std3__442_GLOBAL__N__51ace6c2_4_k_cu_5be966a2_188196ignoreE - _ZN40_INTERNAL_51ace6c2_4_k_cu_5be966a2_188194cuda3std3__45__cpo5beginE)
_ZN40_INTERNAL_51ace6c2_4_k_cu_5be966a2_188194cuda3std3__45__cpo5beginE:
	.zero		1
	.type		_ZN40_INTERNAL_51ace6c2_4_k_cu_5be966a2_188194cuda3std3__442_GLOBAL__N__51ace6c2_4_k_cu_5be966a2_188196ignoreE,@object
	.size		_ZN40_INTERNAL_51ace6c2_4_k_cu_5be966a2_188194cuda3std3__442_GLOBAL__N__51ace6c2_4_k_cu_5be966a2_188196ignoreE,(_ZN40_INTERNAL_51ace6c2_4_k_cu_5be966a2_188194cute7productE - _ZN40_INTERNAL_51ace6c2_4_k_cu_5be966a2_188194cuda3std3__442_GLOBAL__N__51ace6c2_4_k_cu_5be966a2_188196ignoreE)
_ZN40_INTERNAL_51ace6c2_4_k_cu_5be966a2_188194cuda3std3__442_GLOBAL__N__51ace6c2_4_k_cu_5be966a2_188196ignoreE:
	.zero		1
	.type		_ZN40_INTERNAL_51ace6c2_4_k_cu_5be966a2_188194cute7productE,@object
	.size		_ZN40_INTERNAL_51ace6c2_4_k_cu_5be966a2_188194cute7productE,(_ZN40_INTERNAL_51ace6c2_4_k_cu_5be966a2_188194cuda3std3__45__cpo3endE - _ZN40_INTERNAL_51ace6c2_4_k_cu_5be966a2_188194cute7productE)
_ZN40_INTERNAL_51ace6c2_4_k_cu_5be966a2_188194cute7productE:
	.zero		1
	.type		_ZN40_INTERNAL_51ace6c2_4_k_cu_5be966a2_188194cuda3std3__45__cpo3endE,@object
	.size		_ZN40_INTERNAL_51ace6c2_4_k_cu_5be966a2_188194cuda3std3__45__cpo3endE,(_ZN40_INTERNAL_51ace6c2_4_k_cu_5be966a2_188194cuda3std3__419piecewise_constructE - _ZN40_INTERNAL_51ace6c2_4_k_cu_5be966a2_188194cuda3std3__45__cpo3endE)
_ZN40_INTERNAL_51ace6c2_4_k_cu_5be966a2_188194cuda3std3__45__cpo3endE:
	.zero		1
	.type		_ZN40_INTERNAL_51ace6c2_4_k_cu_5be966a2_188194cuda3std3__419piecewise_constructE,@object
	.size		_ZN40_INTERNAL_51ace6c2_4_k_cu_5be966a2_188194cuda3std3__419piecewise_constructE,(_ZN40_INTERNAL_51ace6c2_4_k_cu_5be966a2_188194cuda3std3__45__cpo4cendE - _ZN40_INTERNAL_51ace6c2_4_k_cu_5be966a2_188194cuda3std3__419piecewise_constructE)
_ZN40_INTERNAL_51ace6c2_4_k_cu_5be966a2_188194cuda3std3__419piecewise_constructE:
	.zero		1
	.type		_ZN40_INTERNAL_51ace6c2_4_k_cu_5be966a2_188194cuda3std3__45__cpo4cendE,@object
	.size		_ZN40_INTERNAL_51ace6c2_4_k_cu_5be966a2_188194cuda3std3__45__cpo4cendE,(_ZN40_INTERNAL_51ace6c2_4_k_cu_5be966a2_188194cuda3std6ranges3__45__cpo4swapE - _ZN40_INTERNAL_51ace6c2_4_k_cu_5be966a2_188194cuda3std3__45__cpo4cendE)
_ZN40_INTERNAL_51ace6c2_4_k_cu_5be966a2_188194cuda3std3__45__cpo4cendE:
	.zero		1
	.type		_ZN40_INTERNAL_51ace6c2_4_k_cu_5be966a2_188194cuda3std6ranges3__45__cpo4swapE,@object
	.size		_ZN40_INTERNAL_51ace6c2_4_k_cu_5be966a2_188194cuda3std6ranges3__45__cpo4swapE,(.L_8 - _ZN40_INTERNAL_51ace6c2_4_k_cu_5be966a2_188194cuda3std6ranges3__45__cpo4swapE)
_ZN40_INTERNAL_51ace6c2_4_k_cu_5be966a2_188194cuda3std6ranges3__45__cpo4swapE:
	.zero		1
.L_8:


//--------------------- .nv.constant0._ZN7cutlass13device_kernelINS_4gemm6kernel13GemmUniversalIN4cute5tupleIJiiiiEEENS1_10collective13CollectiveMmaINS1_34MainloopSm90TmaGmmaWarpSpecializedILi7ENS5_IJNS4_1CILi1EEESB_SB_EEENS1_35KernelTmaWarpSpecializedCooperativeEEENS5_IJNSA_ILi256EEESF_NSA_ILi32EEEEEENS_10bfloat16_tENS5_IJSB_llEEESI_SJ_NS4_8TiledMMAINS4_8MMA_AtomIJNS4_4SM904GMMA28MMA_64x256x16_F32BF16BF16_SSILNSN_5MajorE1ELSP_1ELNSN_7ScaleInE1ELSQ_1EEEEEENS4_6LayoutINS5_IJNSA_ILi2EEESB_SB_EEENS5_IJSB_NSA_ILi0EEESW_EEEEENS5_IJNS4_10UnderscoreESZ_SZ_EEEEENS4_13SM90_TMA_LOADENS4_14ComposedLayoutINS4_7SwizzleILi3ELi4ELi3EEENS4_18smem_ptr_flag_bitsILi16EEENST_INS5_IJNSA_ILi64EEENSA_ILi8EEEEEENS5_IJSB_S18_EEEEEEEvNS4_8identityES12_S1D_vS1E_EENS_8epilogue10collective6detail29Sm90TmaWarpSpecializedAdapterINS1H_15DefaultEpilogueISI_NS5_IJlSB_lEEES1L_NS1G_6thread17LinearCombinationISI_Li1EffLNS1M_9ScaleType4KindE0ELNS_15FloatRoundStyleE2ESI_EENS1_15EpilogueDefaultEEEEEvvEEEEvNT_6ParamsE --------------------------
	.section	.nv.constant0._ZN7cutlass13device_kernelINS_4gemm6kernel13GemmUniversalIN4cute5tupleIJiiiiEEENS1_10collective13CollectiveMmaINS1_34MainloopSm90TmaGmmaWarpSpecializedILi7ENS5_IJNS4_1CILi1EEESB_SB_EEENS1_35KernelTmaWarpSpecializedCooperativeEEENS5_IJNSA_ILi256EEESF_NSA_ILi32EEEEEENS_10bfloat16_tENS5_IJSB_llEEESI_SJ_NS4_8TiledMMAINS4_8MMA_AtomIJNS4_4SM904GMMA28MMA_64x256x16_F32BF16BF16_SSILNSN_5MajorE1ELSP_1ELNSN_7ScaleInE1ELSQ_1EEEEEENS4_6LayoutINS5_IJNSA_ILi2EEESB_SB_EEENS5_IJSB_NSA_ILi0EEESW_EEEEENS5_IJNS4_10UnderscoreESZ_SZ_EEEEENS4_13SM90_TMA_LOADENS4_14ComposedLayoutINS4_7SwizzleILi3ELi4ELi3EEENS4_18smem_ptr_flag_bitsILi16EEENST_INS5_IJNSA_ILi64EEENSA_ILi8EEEEEENS5_IJSB_S18_EEEEEEEvNS4_8identityES12_S1D_vS1E_EENS_8epilogue10collective6detail29Sm90TmaWarpSpecializedAdapterINS1H_15DefaultEpilogueISI_NS5_IJlSB_lEEES1L_NS1G_6thread17LinearCombinationISI_Li1EffLNS1M_9ScaleType4KindE0ELNS_15FloatRoundStyleE2ESI_EENS1_15EpilogueDefaultEEEEEvvEEEEvNT_6ParamsE,"a",@progbits
	.sectionflags	@""
	.align	4
.nv.constant0._ZN7cutlass13device_kernelINS_4gemm6kernel13GemmUniversalIN4cute5tupleIJiiiiEEENS1_10collective13CollectiveMmaINS1_34MainloopSm90TmaGmmaWarpSpecializedILi7ENS5_IJNS4_1CILi1EEESB_SB_EEENS1_35KernelTmaWarpSpecializedCooperativeEEENS5_IJNSA_ILi256EEESF_NSA_ILi32EEEEEENS_10bfloat16_tENS5_IJSB_llEEESI_SJ_NS4_8TiledMMAINS4_8MMA_AtomIJNS4_4SM904GMMA28MMA_64x256x16_F32BF16BF16_SSILNSN_5MajorE1ELSP_1ELNSN_7ScaleInE1ELSQ_1EEEEEENS4_6LayoutINS5_IJNSA_ILi2EEESB_SB_EEENS5_IJSB_NSA_ILi0EEESW_EEEEENS5_IJNS4_10UnderscoreESZ_SZ_EEEEENS4_13SM90_TMA_LOADENS4_14ComposedLayoutINS4_7SwizzleILi3ELi4ELi3EEENS4_18smem_ptr_flag_bitsILi16EEENST_INS5_IJNSA_ILi64EEENSA_ILi8EEEEEENS5_IJSB_S18_EEEEEEEvNS4_8identityES12_S1D_vS1E_EENS_8epilogue10collective6detail29Sm90TmaWarpSpecializedAdapterINS1H_15DefaultEpilogueISI_NS5_IJlSB_lEEES1L_NS1G_6thread17LinearCombinationISI_Li1EffLNS1M_9ScaleType4KindE0ELNS_15FloatRoundStyleE2ESI_EENS1_15EpilogueDefaultEEEEEvvEEEEvNT_6ParamsE:
	.zero		1664


//--------------------- SYMBOLS --------------------------

	.type		.nv.reservedSmem.offset0,@object
	.size		.nv.reservedSmem.offset0,0x4
	.type		__assertfail,@function
